	.target	sm_100a

	.elftype	@"ET_EXEC"


//--------------------- .note.nv.tkinfo           --------------------------
	.section	.note.nv.tkinfo,"",@"SHT_NOTE"
	.sectionflags	@"SHF_NOTE_NV_TKINFO"
	.tkinfo
        /*0018*/ 	.word	0x00000002
        /*0030*/ 	.string	""
        /*0030*/ 	.string	"ptxas"
        /*0030*/ 	.string	"Cuda compilation tools, release 13.0, V13.0.88"
        /*0030*/ 	.string	"Build cuda_13.0.r13.0/compiler.36424714_0"
        /*0030*/ 	.string	"-arch sm_100a -m 64 "



//--------------------- .note.nv.cuinfo           --------------------------
	.section	.note.nv.cuinfo,"",@"SHT_NOTE"
	.sectionflags	@"SHF_NOTE_NV_CUINFO"
        /*0018*/ 	.short	0x0002
        /*001a*/ 	.short	0x0064
        /*001c*/ 	.short	0x0082
	.zero		2


//--------------------- .nv.info                  --------------------------
	.section	.nv.info,"",@"SHT_CUDA_INFO"
	.align	4


	//----- nvinfo : EIATTR_REGCOUNT
	.align		4
        /*0000*/ 	.byte	0x04, 0x2f
        /*0002*/ 	.short	(.L_19 - .L_18)
	.align		4
.L_18:
        /*0004*/ 	.word	index@(_ZN7cutlass13device_kernelINS_4gemm6kernel13GemmUniversalIN4cute5tupleIJiiiiEEENS1_10collective13CollectiveMmaINS1_35MainloopSm100TmaUmmaWarpSpecializedILi42ELi2ELi4ENS5_IJNS4_1CILi1EEESB_SB_EEEEENS5_IJNSA_ILi64EEENSA_ILi96EEENSA_ILi16EEEEEENS_6half_tENS5_IJlSB_lEEESI_SJ_NS4_8TiledMMAINS4_8MMA_AtomIJNS4_20SM100_MMA_F16BF16_SSISI_SI_fLi64ELi96ELNS4_4UMMA5MajorE0ELSO_0ELNSN_7ScaleInE0ELSP_0EEEEEENS4_6LayoutISC_NS5_IJNSA_ILi0EEEST_ST_EEEEENS5_IJNS4_10UnderscoreESW_SW_EEEEENS4_13SM90_TMA_LOADENS4_14ComposedLayoutINS4_7SwizzleILi1ELi4ELi3EEENS4_18smem_ptr_flag_bitsILi16EEENSS_INS5_IJNSA_ILi8EEESG_EEENS5_IJSG_SB_EEEEEEEvNS4_8identityESZ_S19_vS1A_EENS_8epilogue10collective18CollectiveEpilogueINS1C_23Sm100TmaWarpSpecializedILi3ELi2ELi16ELb1ELb0EEEJSH_NS5_IJNSS_ISE_SB_EENSS_INSA_ILi32EEESB_EEEEESI_SJ_SI_SJ_NS1C_6fusion15FusionCallbacksIS1G_NS1L_17LinearCombinationISI_fSI_fLNS_15FloatRoundStyleE2EEESH_S1K_JEEENS4_5SM1004TMEM4LOAD26SM100_TMEM_LOAD_16dp256b4xESZ_NS10_INS11_ILi2ELi4ELi3EEES14_NSS_INS5_IJS15_S1I_EEENS5_IJS1I_SB_EEEEEEENS4_17SM75_U32x4_LDSM_NENS4_14SM90_TMA_STOREES1Z_NS4_17SM90_U32x4_STSM_NENS4_39AutoVectorizingCopyWithAssumedAlignmentILi128EEEEEEvvEEEEvNT_6ParamsE)
        /*0008*/ 	.word	0x00000058


	//----- nvinfo : EIATTR_FRAME_SIZE
	.align		4
.L_19:
        /*000c*/ 	.byte	0x04, 0x11
        /*000e*/ 	.short	(.L_21 - .L_20)
	.align		4
.L_20:
        /*0010*/ 	.word	index@($__internal_2_$__cuda_sm10x_tcgen05_guardrail_trap_unallocated_columns_being_dealloced)
        /*0014*/ 	.word	0x00000000


	//----- nvinfo : EIATTR_FRAME_SIZE
	.align		4
.L_21:
        /*0018*/ 	.byte	0x04, 0x11
        /*001a*/ 	.short	(.L_23 - .L_22)
	.align		4
.L_22:
        /*001c*/ 	.word	index@($__internal_1_$__cuda_sm10x_tcgen05_guardrail_trap_phase_invalid_during_alloc)
        /*0020*/ 	.word	0x00000000


	//----- nvinfo : EIATTR_FRAME_SIZE
	.align		4
.L_23:
        /*0024*/ 	.byte	0x04, 0x11
        /*0026*/ 	.short	(.L_25 - .L_24)
	.align		4
.L_24:
        /*0028*/ 	.word	index@($__internal_0_$__cuda_sm10x_tcgen05_guardrail_trap_col_being_dealloced_not_returned_by_alloc)
        /*002c*/ 	.word	0x00000000


	//----- nvinfo : EIATTR_FRAME_SIZE
	.align		4
.L_25:
        /*0030*/ 	.byte	0x04, 0x11
        /*0032*/ 	.short	(.L_27 - .L_26)
	.align		4
.L_26:
        /*0034*/ 	.word	index@(_ZN7cutlass13device_kernelINS_4gemm6kernel13GemmUniversalIN4cute5tupleIJiiiiEEENS1_10collective13CollectiveMmaINS1_35MainloopSm100TmaUmmaWarpSpecializedILi42ELi2ELi4ENS5_IJNS4_1CILi1EEESB_SB_EEEEENS5_IJNSA_ILi64EEENSA_ILi96EEENSA_ILi16EEEEEENS_6half_tENS5_IJlSB_lEEESI_SJ_NS4_8TiledMMAINS4_8MMA_AtomIJNS4_20SM100_MMA_F16BF16_SSISI_SI_fLi64ELi96ELNS4_4UMMA5MajorE0ELSO_0ELNSN_7ScaleInE0ELSP_0EEEEEENS4_6LayoutISC_NS5_IJNSA_ILi0EEEST_ST_EEEEENS5_IJNS4_10UnderscoreESW_SW_EEEEENS4_13SM90_TMA_LOADENS4_14ComposedLayoutINS4_7SwizzleILi1ELi4ELi3EEENS4_18smem_ptr_flag_bitsILi16EEENSS_INS5_IJNSA_ILi8EEESG_EEENS5_IJSG_SB_EEEEEEEvNS4_8identityESZ_S19_vS1A_EENS_8epilogue10collective18CollectiveEpilogueINS1C_23Sm100TmaWarpSpecializedILi3ELi2ELi16ELb1ELb0EEEJSH_NS5_IJNSS_ISE_SB_EENSS_INSA_ILi32EEESB_EEEEESI_SJ_SI_SJ_NS1C_6fusion15FusionCallbacksIS1G_NS1L_17LinearCombinationISI_fSI_fLNS_15FloatRoundStyleE2EEESH_S1K_JEEENS4_5SM1004TMEM4LOAD26SM100_TMEM_LOAD_16dp256b4xESZ_NS10_INS11_ILi2ELi4ELi3EEES14_NSS_INS5_IJS15_S1I_EEENS5_IJS1I_SB_EEEEEEENS4_17SM75_U32x4_LDSM_NENS4_14SM90_TMA_STOREES1Z_NS4_17SM90_U32x4_STSM_NENS4_39AutoVectorizingCopyWithAssumedAlignmentILi128EEEEEEvvEEEEvNT_6ParamsE)
        /*0038*/ 	.word	0x00000000


	//----- nvinfo : EIATTR_MIN_STACK_SIZE
	.align		4
.L_27:
        /*003c*/ 	.byte	0x04, 0x12
        /*003e*/ 	.short	(.L_29 - .L_28)
	.align		4
.L_28:
        /*0040*/ 	.word	index@(_ZN7cutlass13device_kernelINS_4gemm6kernel13GemmUniversalIN4cute5tupleIJiiiiEEENS1_10collective13CollectiveMmaINS1_35MainloopSm100TmaUmmaWarpSpecializedILi42ELi2ELi4ENS5_IJNS4_1CILi1EEESB_SB_EEEEENS5_IJNSA_ILi64EEENSA_ILi96EEENSA_ILi16EEEEEENS_6half_tENS5_IJlSB_lEEESI_SJ_NS4_8TiledMMAINS4_8MMA_AtomIJNS4_20SM100_MMA_F16BF16_SSISI_SI_fLi64ELi96ELNS4_4UMMA5MajorE0ELSO_0ELNSN_7ScaleInE0ELSP_0EEEEEENS4_6LayoutISC_NS5_IJNSA_ILi0EEEST_ST_EEEEENS5_IJNS4_10UnderscoreESW_SW_EEEEENS4_13SM90_TMA_LOADENS4_14ComposedLayoutINS4_7SwizzleILi1ELi4ELi3EEENS4_18smem_ptr_flag_bitsILi16EEENSS_INS5_IJNSA_ILi8EEESG_EEENS5_IJSG_SB_EEEEEEEvNS4_8identityESZ_S19_vS1A_EENS_8epilogue10collective18CollectiveEpilogueINS1C_23Sm100TmaWarpSpecializedILi3ELi2ELi16ELb1ELb0EEEJSH_NS5_IJNSS_ISE_SB_EENSS_INSA_ILi32EEESB_EEEEESI_SJ_SI_SJ_NS1C_6fusion15FusionCallbacksIS1G_NS1L_17LinearCombinationISI_fSI_fLNS_15FloatRoundStyleE2EEESH_S1K_JEEENS4_5SM1004TMEM4LOAD26SM100_TMEM_LOAD_16dp256b4xESZ_NS10_INS11_ILi2ELi4ELi3EEES14_NSS_INS5_IJS15_S1I_EEENS5_IJS1I_SB_EEEEEEENS4_17SM75_U32x4_LDSM_NENS4_14SM90_TMA_STOREES1Z_NS4_17SM90_U32x4_STSM_NENS4_39AutoVectorizingCopyWithAssumedAlignmentILi128EEEEEEvvEEEEvNT_6ParamsE)
        /*0044*/ 	.word	0x00000000
.L_29:


//--------------------- .nv.compat                --------------------------
	.section	.nv.compat,"",@"SHT_CUDA_COMPAT_INFO"
	.align	4
        /*0000*/ 	.byte	0x02, 0x09, 0x01, 0x00, 0x02, 0x02, 0x02, 0x00, 0x02, 0x05, 0x05, 0x00, 0x03, 0x07, 0x01, 0x01
        /*0010*/ 	.byte	0x02, 0x03, 0x01, 0x00, 0x02, 0x06, 0x01, 0x00, 0x04, 0x0b, 0x08, 0x00, 0x09, 0x00, 0x00, 0x00
        /*0020*/ 	.byte	0x00, 0x00, 0x00, 0x00


//--------------------- .nv.info._ZN7cutlass13device_kernelINS_4gemm6kernel13GemmUniversalIN4cute5tupleIJiiiiEEENS1_10collective13CollectiveMmaINS1_35MainloopSm100TmaUmmaWarpSpecializedILi42ELi2ELi4ENS5_IJNS4_1CILi1EEESB_SB_EEEEENS5_IJNSA_ILi64EEENSA_ILi96EEENSA_ILi16EEEEEENS_6half_tENS5_IJlSB_lEEESI_SJ_NS4_8TiledMMAINS4_8MMA_AtomIJNS4_20SM100_MMA_F16BF16_SSISI_SI_fLi64ELi96ELNS4_4UMMA5MajorE0ELSO_0ELNSN_7ScaleInE0ELSP_0EEEEEENS4_6LayoutISC_NS5_IJNSA_ILi0EEEST_ST_EEEEENS5_IJNS4_10UnderscoreESW_SW_EEEEENS4_13SM90_TMA_LOADENS4_14ComposedLayoutINS4_7SwizzleILi1ELi4ELi3EEENS4_18smem_ptr_flag_bitsILi16EEENSS_INS5_IJNSA_ILi8EEESG_EEENS5_IJSG_SB_EEEEEEEvNS4_8identityESZ_S19_vS1A_EENS_8epilogue10collective18CollectiveEpilogueINS1C_23Sm100TmaWarpSpecializedILi3ELi2ELi16ELb1ELb0EEEJSH_NS5_IJNSS_ISE_SB_EENSS_INSA_ILi32EEESB_EEEEESI_SJ_SI_SJ_NS1C_6fusion15FusionCallbacksIS1G_NS1L_17LinearCombinationISI_fSI_fLNS_15FloatRoundStyleE2EEESH_S1K_JEEENS4_5SM1004TMEM4LOAD26SM100_TMEM_LOAD_16dp256b4xESZ_NS10_INS11_ILi2ELi4ELi3EEES14_NSS_INS5_IJS15_S1I_EEENS5_IJS1I_SB_EEEEEEENS4_17SM75_U32x4_LDSM_NENS4_14SM90_TMA_STOREES1Z_NS4_17SM90_U32x4_STSM_NENS4_39AutoVectorizingCopyWithAssumedAlignmentILi128EEEEEEvvEEEEvNT_6ParamsE --------------------------
	.section	.nv.info._ZN7cutlass13device_kernelINS_4gemm6kernel13GemmUniversalIN4cute5tupleIJiiiiEEENS1_10collective13CollectiveMmaINS1_35MainloopSm100TmaUmmaWarpSpecializedILi42ELi2ELi4ENS5_IJNS4_1CILi1EEESB_SB_EEEEENS5_IJNSA_ILi64EEENSA_ILi96EEENSA_ILi16EEEEEENS_6half_tENS5_IJlSB_lEEESI_SJ_NS4_8TiledMMAINS4_8MMA_AtomIJNS4_20SM100_MMA_F16BF16_SSISI_SI_fLi64ELi96ELNS4_4UMMA5MajorE0ELSO_0ELNSN_7ScaleInE0ELSP_0EEEEEENS4_6LayoutISC_NS5_IJNSA_ILi0EEEST_ST_EEEEENS5_IJNS4_10UnderscoreESW_SW_EEEEENS4_13SM90_TMA_LOADENS4_14ComposedLayoutINS4_7SwizzleILi1ELi4ELi3EEENS4_18smem_ptr_flag_bitsILi16EEENSS_INS5_IJNSA_ILi8EEESG_EEENS5_IJSG_SB_EEEEEEEvNS4_8identityESZ_S19_vS1A_EENS_8epilogue10collective18CollectiveEpilogueINS1C_23Sm100TmaWarpSpecializedILi3ELi2ELi16ELb1ELb0EEEJSH_NS5_IJNSS_ISE_SB_EENSS_INSA_ILi32EEESB_EEEEESI_SJ_SI_SJ_NS1C_6fusion15FusionCallbacksIS1G_NS1L_17LinearCombinationISI_fSI_fLNS_15FloatRoundStyleE2EEESH_S1K_JEEENS4_5SM1004TMEM4LOAD26SM100_TMEM_LOAD_16dp256b4xESZ_NS10_INS11_ILi2ELi4ELi3EEES14_NSS_INS5_IJS15_S1I_EEENS5_IJS1I_SB_EEEEEEENS4_17SM75_U32x4_LDSM_NENS4_14SM90_TMA_STOREES1Z_NS4_17SM90_U32x4_STSM_NENS4_39AutoVectorizingCopyWithAssumedAlignmentILi128EEEEEEvvEEEEvNT_6ParamsE,"",@"SHT_CUDA_INFO"
	.sectionflags	@""
	.align	4


	//----- nvinfo : EIATTR_CUDA_API_VERSION
	.align		4
        /*0000*/ 	.byte	0x04, 0x37
        /*0002*/ 	.short	(.L_31 - .L_30)
.L_30:
        /*0004*/ 	.word	0x00000082


	//----- nvinfo : EIATTR_KPARAM_INFO
	.align		4
.L_31:
        /*0008*/ 	.byte	0x04, 0x17
        /*000a*/ 	.short	(.L_33 - .L_32)
.L_32:
        /*000c*/ 	.word	0x00000000
        /*0010*/ 	.short	0x0000
        /*0012*/ 	.short	0x0000
        /*0014*/ 	.byte	0x00, 0xf0, 0x01, 0x20


	//----- nvinfo : EIATTR_AT_ENTRY_FRAGMENTS
	.align		4
.L_33:
        /*0018*/ 	.byte	0x04, 0x4f
        /*001a*/ 	.short	(.L_35 - .L_34)


	//   ....[0]....
.L_34:
        /*001c*/ 	.word	0x00000006


	//----- nvinfo : EIATTR_RESERVED_SMEM_USED
	.align		4
.L_35:
        /*0020*/ 	.byte	0x01, 0x41
	.zero		2


	//----- nvinfo : EIATTR_SPARSE_MMA_MASK
	.align		4
        /*0024*/ 	.byte	0x03, 0x50
        /*0026*/ 	.short	0x0000


	//----- nvinfo : EIATTR_TCGEN05_1CTA_USED
	.align		4
        /*0028*/ 	.byte	0x01, 0x51
	.zero		2


	//----- nvinfo : EIATTR_MAXREG_COUNT
	.align		4
        /*002c*/ 	.byte	0x03, 0x1b
        /*002e*/ 	.short	0x00ff


	//----- nvinfo : EIATTR_NUM_BARRIERS
	.align		4
        /*0030*/ 	.byte	0x02, 0x4c
        /*0032*/ 	.byte	0x07
	.zero		1


	//----- nvinfo : EIATTR_EXTERNS
	.align		4
        /*0034*/ 	.byte	0x04, 0x0f
        /*0036*/ 	.short	(.L_37 - .L_36)


	//   ....[0]....
	.align		4
.L_36:
        /*0038*/ 	.word	index@(__assertfail)


	//----- nvinfo : EIATTR_MERCURY_ISA_VERSION
	.align		4
.L_37:
        /*003c*/ 	.byte	0x03, 0x5f
        /*003e*/ 	.short	0x0101


	//----- nvinfo : EIATTR_INT_WARP_WIDE_INSTR_OFFSETS
	.align		4
        /*0040*/ 	.byte	0x04, 0x31
        /*0042*/ 	.short	(.L_39 - .L_38)


	//   ....[0]....
.L_38:
        /*0044*/ 	.word	0x000022c0


	//   ....[1]....
        /*0048*/ 	.word	0x00005170


	//   ....[2]....
        /*004c*/ 	.word	0x00005190


	//   ....[3]....
        /*0050*/ 	.word	0x000051c0


	//   ....[4]....
        /*0054*/ 	.word	0x00005af0


	//   ....[5]....
        /*0058*/ 	.word	0x00005b60


	//   ....[6]....
        /*005c*/ 	.word	0x00005c60


	//   ....[7]....
        /*0060*/ 	.word	0x00005cf0


	//   ....[8]....
        /*0064*/ 	.word	0x00005ed0


	//   ....[9]....
        /*0068*/ 	.word	0x00006030


	//----- nvinfo : EIATTR_COOP_GROUP_MASK_REGIDS
	.align		4
.L_39:
        /*006c*/ 	.byte	0x04, 0x29
        /*006e*/ 	.short	(.L_41 - .L_40)


	//   ....[0]....
.L_40:
        /*0070*/ 	.word	0xffffffff


	//   ....[1]....
        /*0074*/ 	.word	0xffffffff


	//   ....[2]....
        /*0078*/ 	.word	0xffffffff


	//   ....[3]....
        /*007c*/ 	.word	0xffffffff


	//   ....[4]....
        /*0080*/ 	.word	0xffffffff


	//   ....[5]....
        /*0084*/ 	.word	0xffffffff


	//   ....[6]....
        /*0088*/ 	.word	0xffffffff


	//   ....[7]....
        /*008c*/ 	.word	0xffffffff


	//   ....[8]....
        /*0090*/ 	.word	0xffffffff


	//   ....[9]....
        /*0094*/ 	.word	0xffffffff


	//   ....[10]....
        /*0098*/ 	.word	0xffffffff


	//   ....[11]....
        /*009c*/ 	.word	0xffffffff


	//   ....[12]....
        /*00a0*/ 	.word	0xffffffff


	//----- nvinfo : EIATTR_COOP_GROUP_INSTR_OFFSETS
	.align		4
.L_41:
        /*00a4*/ 	.byte	0x04, 0x28
        /*00a6*/ 	.short	(.L_43 - .L_42)


	//   ....[0]....
.L_42:
        /*00a8*/ 	.word	0x00000090


	//   ....[1]....
        /*00ac*/ 	.word	0x000004d0


	//   ....[2]....
        /*00b0*/ 	.word	0x00000b30


	//   ....[3]....
        /*00b4*/ 	.word	0x00000cb0


	//   ....[4]....
        /*00b8*/ 	.word	0x00000db0


	//   ....[5]....
        /*00bc*/ 	.word	0x00000f20


	//   ....[6]....
        /*00c0*/ 	.word	0x000010c0


	//   ....[7]....
        /*00c4*/ 	.word	0x000021a0


	//   ....[8]....
        /*00c8*/ 	.word	0x000044e0


	//   ....[9]....
        /*00cc*/ 	.word	0x000046f0


	//   ....[10]....
        /*00d0*/ 	.word	0x00004720


	//   ....[11]....
        /*00d4*/ 	.word	0x00005050


	//   ....[12]....
        /*00d8*/ 	.word	0x00005280


	//----- nvinfo : EIATTR_VRC_CTA_INIT_COUNT
	.align		4
.L_43:
        /*00dc*/ 	.byte	0x02, 0x4a
        /*00de*/ 	.byte	0x80
	.zero		1


	//----- nvinfo : EIATTR_SYSCALL_OFFSETS
	.align		4
        /*00e0*/ 	.byte	0x04, 0x46
        /*00e2*/ 	.short	(.L_45 - .L_44)


	//   ....[0]....
.L_44:
        /*00e4*/ 	.word	0x00006ac0


	//   ....[1]....
        /*00e8*/ 	.word	0x00006bb0


	//   ....[2]....
        /*00ec*/ 	.word	0x00007300


	//   ....[3]....
        /*00f0*/ 	.word	0x00007bc0


	//   ....[4]....
        /*00f4*/ 	.word	0x00008460


	//----- nvinfo : EIATTR_MBARRIER_INSTR_OFFSETS
	.align		4
.L_45:
        /*00f8*/ 	.byte	0x04, 0x39
        /*00fa*/ 	.short	(.L_47 - .L_46)


	//   ....[0]....
.L_46:
        /*00fc*/ 	.word	0x000005d0
        /*0100*/ 	.word	0x000000ff
        /*0104*/ 	.word	0x00000000
        /*0108*/ 	.short	0x0100
        /*010a*/ 	.byte	0x05
	.zero		1


	//   ....[1]....
        /*010c*/ 	.word	0x000005e0
        /*0110*/ 	.word	0x000000ff
        /*0114*/ 	.word	0x00000150
        /*0118*/ 	.short	0x0100
        /*011a*/ 	.byte	0x05
	.zero		1


	//   ....[2]....
        /*011c*/ 	.word	0x000005f0
        /*0120*/ 	.word	0x000000ff
        /*0124*/ 	.word	0x00000008
        /*0128*/ 	.short	0x0100
        /*012a*/ 	.byte	0x05
	.zero		1


	//   ....[3]....
        /*012c*/ 	.word	0x00000600
        /*0130*/ 	.word	0x000000ff
        /*0134*/ 	.word	0x00000158
        /*0138*/ 	.short	0x0100
        /*013a*/ 	.byte	0x05
	.zero		1


	//   ....[4]....
        /*013c*/ 	.word	0x00000610
        /*0140*/ 	.word	0x000000ff
        /*0144*/ 	.word	0x00000010
        /*0148*/ 	.short	0x0100
        /*014a*/ 	.byte	0x05
	.zero		1


	//   ....[5]....
        /*014c*/ 	.word	0x00000620
        /*0150*/ 	.word	0x000000ff
        /*0154*/ 	.word	0x00000160
        /*0158*/ 	.short	0x0100
        /*015a*/ 	.byte	0x05
	.zero		1


	//   ....[6]....
        /*015c*/ 	.word	0x00000630
        /*0160*/ 	.word	0x000000ff
        /*0164*/ 	.word	0x00000018
        /*0168*/ 	.short	0x0100
        /*016a*/ 	.byte	0x05
	.zero		1


	//   ....[7]....
        /*016c*/ 	.word	0x00000640
        /*0170*/ 	.word	0x000000ff
        /*0174*/ 	.word	0x00000168
        /*0178*/ 	.short	0x0100
        /*017a*/ 	.byte	0x05
	.zero		1


	//   ....[8]....
        /*017c*/ 	.word	0x00000650
        /*0180*/ 	.word	0x000000ff
        /*0184*/ 	.word	0x00000020
        /*0188*/ 	.short	0x0100
        /*018a*/ 	.byte	0x05
	.zero		1


	//   ....[9]....
        /*018c*/ 	.word	0x00000660
        /*0190*/ 	.word	0x000000ff
        /*0194*/ 	.word	0x00000170
        /*0198*/ 	.short	0x0100
        /*019a*/ 	.byte	0x05
	.zero		1


	//   ....[10]....
        /*019c*/ 	.word	0x00000670
        /*01a0*/ 	.word	0x000000ff
        /*01a4*/ 	.word	0x00000028
        /*01a8*/ 	.short	0x0100
        /*01aa*/ 	.byte	0x05
	.zero		1


	//   ....[11]....
        /*01ac*/ 	.word	0x00000680
        /*01b0*/ 	.word	0x000000ff
        /*01b4*/ 	.word	0x00000178
        /*01b8*/ 	.short	0x0100
        /*01ba*/ 	.byte	0x05
	.zero		1


	//   ....[12]....
        /*01bc*/ 	.word	0x00000690
        /*01c0*/ 	.word	0x000000ff
        /*01c4*/ 	.word	0x00000030
        /*01c8*/ 	.short	0x0100
        /*01ca*/ 	.byte	0x05
	.zero		1


	//   ....[13]....
        /*01cc*/ 	.word	0x000006a0
        /*01d0*/ 	.word	0x000000ff
        /*01d4*/ 	.word	0x00000180
        /*01d8*/ 	.short	0x0100
        /*01da*/ 	.byte	0x05
	.zero		1


	//   ....[14]....
        /*01dc*/ 	.word	0x000006b0
        /*01e0*/ 	.word	0x000000ff
        /*01e4*/ 	.word	0x00000038
        /*01e8*/ 	.short	0x0100
        /*01ea*/ 	.byte	0x05
	.zero		1


	//   ....[15]....
        /*01ec*/ 	.word	0x000006c0
        /*01f0*/ 	.word	0x000000ff
        /*01f4*/ 	.word	0x00000188
        /*01f8*/ 	.short	0x0100
        /*01fa*/ 	.byte	0x05
	.zero		1


	//   ....[16]....
        /*01fc*/ 	.word	0x000006d0
        /*0200*/ 	.word	0x000000ff
        /*0204*/ 	.word	0x00000040
        /*0208*/ 	.short	0x0100
        /*020a*/ 	.byte	0x05
	.zero		1


	//   ....[17]....
        /*020c*/ 	.word	0x000006e0
        /*0210*/ 	.word	0x000000ff
        /*0214*/ 	.word	0x00000190
        /*0218*/ 	.short	0x0100
        /*021a*/ 	.byte	0x05
	.zero		1


	//   ....[18]....
        /*021c*/ 	.word	0x000006f0
        /*0220*/ 	.word	0x000000ff
        /*0224*/ 	.word	0x00000048
        /*0228*/ 	.short	0x0100
        /*022a*/ 	.byte	0x05
	.zero		1


	//   ....[19]....
        /*022c*/ 	.word	0x00000700
        /*0230*/ 	.word	0x000000ff
        /*0234*/ 	.word	0x00000198
        /*0238*/ 	.short	0x0100
        /*023a*/ 	.byte	0x05
	.zero		1


	//   ....[20]....
        /*023c*/ 	.word	0x00000710
        /*0240*/ 	.word	0x000000ff
        /*0244*/ 	.word	0x00000050
        /*0248*/ 	.short	0x0100
        /*024a*/ 	.byte	0x05
	.zero		1


	//   ....[21]....
        /*024c*/ 	.word	0x00000720
        /*0250*/ 	.word	0x000000ff
        /*0254*/ 	.word	0x000001a0
        /*0258*/ 	.short	0x0100
        /*025a*/ 	.byte	0x05
	.zero		1


	//   ....[22]....
        /*025c*/ 	.word	0x00000730
        /*0260*/ 	.word	0x000000ff
        /*0264*/ 	.word	0x00000058
        /*0268*/ 	.short	0x0100
        /*026a*/ 	.byte	0x05
	.zero		1


	//   ....[23]....
        /*026c*/ 	.word	0x00000740
        /*0270*/ 	.word	0x000000ff
        /*0274*/ 	.word	0x000001a8
        /*0278*/ 	.short	0x0100
        /*027a*/ 	.byte	0x05
	.zero		1


	//   ....[24]....
        /*027c*/ 	.word	0x00000750
        /*0280*/ 	.word	0x000000ff
        /*0284*/ 	.word	0x00000060
        /*0288*/ 	.short	0x0100
        /*028a*/ 	.byte	0x05
	.zero		1


	//   ....[25]....
        /*028c*/ 	.word	0x00000760
        /*0290*/ 	.word	0x000000ff
        /*0294*/ 	.word	0x000001b0
        /*0298*/ 	.short	0x0100
        /*029a*/ 	.byte	0x05
	.zero		1


	//   ....[26]....
        /*029c*/ 	.word	0x00000770
        /*02a0*/ 	.word	0x000000ff
        /*02a4*/ 	.word	0x00000068
        /*02a8*/ 	.short	0x0100
        /*02aa*/ 	.byte	0x05
	.zero		1


	//   ....[27]....
        /*02ac*/ 	.word	0x00000780
        /*02b0*/ 	.word	0x000000ff
        /*02b4*/ 	.word	0x000001b8
        /*02b8*/ 	.short	0x0100
        /*02ba*/ 	.byte	0x05
	.zero		1


	//   ....[28]....
        /*02bc*/ 	.word	0x00000790
        /*02c0*/ 	.word	0x000000ff
        /*02c4*/ 	.word	0x00000070
        /*02c8*/ 	.short	0x0100
        /*02ca*/ 	.byte	0x05
	.zero		1


	//   ....[29]....
        /*02cc*/ 	.word	0x000007a0
        /*02d0*/ 	.word	0x000000ff
        /*02d4*/ 	.word	0x000001c0
        /*02d8*/ 	.short	0x0100
        /*02da*/ 	.byte	0x05
	.zero		1


	//   ....[30]....
        /*02dc*/ 	.word	0x000007b0
        /*02e0*/ 	.word	0x000000ff
        /*02e4*/ 	.word	0x00000078
        /*02e8*/ 	.short	0x0100
        /*02ea*/ 	.byte	0x05
	.zero		1


	//   ....[31]....
        /*02ec*/ 	.word	0x000007c0
        /*02f0*/ 	.word	0x000000ff
        /*02f4*/ 	.word	0x000001c8
        /*02f8*/ 	.short	0x0100
        /*02fa*/ 	.byte	0x05
	.zero		1


	//   ....[32]....
        /*02fc*/ 	.word	0x000007d0
        /*0300*/ 	.word	0x000000ff
        /*0304*/ 	.word	0x00000080
        /*0308*/ 	.short	0x0100
        /*030a*/ 	.byte	0x05
	.zero		1


	//   ....[33]....
        /*030c*/ 	.word	0x000007e0
        /*0310*/ 	.word	0x000000ff
        /*0314*/ 	.word	0x000001d0
        /*0318*/ 	.short	0x0100
        /*031a*/ 	.byte	0x05
	.zero		1


	//   ....[34]....
        /*031c*/ 	.word	0x000007f0
        /*0320*/ 	.word	0x000000ff
        /*0324*/ 	.word	0x00000088
        /*0328*/ 	.short	0x0100
        /*032a*/ 	.byte	0x05
	.zero		1


	//   ....[35]....
        /*032c*/ 	.word	0x00000800
        /*0330*/ 	.word	0x000000ff
        /*0334*/ 	.word	0x000001d8
        /*0338*/ 	.short	0x0100
        /*033a*/ 	.byte	0x05
	.zero		1


	//   ....[36]....
        /*033c*/ 	.word	0x00000810
        /*0340*/ 	.word	0x000000ff
        /*0344*/ 	.word	0x00000090
        /*0348*/ 	.short	0x0100
        /*034a*/ 	.byte	0x05
	.zero		1


	//   ....[37]....
        /*034c*/ 	.word	0x00000820
        /*0350*/ 	.word	0x000000ff
        /*0354*/ 	.word	0x000001e0
        /*0358*/ 	.short	0x0100
        /*035a*/ 	.byte	0x05
	.zero		1


	//   ....[38]....
        /*035c*/ 	.word	0x00000830
        /*0360*/ 	.word	0x000000ff
        /*0364*/ 	.word	0x00000098
        /*0368*/ 	.short	0x0100
        /*036a*/ 	.byte	0x05
	.zero		1


	//   ....[39]....
        /*036c*/ 	.word	0x00000840
        /*0370*/ 	.word	0x000000ff
        /*0374*/ 	.word	0x000001e8
        /*0378*/ 	.short	0x0100
        /*037a*/ 	.byte	0x05
	.zero		1


	//   ....[40]....
        /*037c*/ 	.word	0x00000850
        /*0380*/ 	.word	0x000000ff
        /*0384*/ 	.word	0x000000a0
        /*0388*/ 	.short	0x0100
        /*038a*/ 	.byte	0x05
	.zero		1


	//   ....[41]....
        /*038c*/ 	.word	0x00000860
        /*0390*/ 	.word	0x000000ff
        /*0394*/ 	.word	0x000001f0
        /*0398*/ 	.short	0x0100
        /*039a*/ 	.byte	0x05
	.zero		1


	//   ....[42]....
        /*039c*/ 	.word	0x00000870
        /*03a0*/ 	.word	0x000000ff
        /*03a4*/ 	.word	0x000000a8
        /*03a8*/ 	.short	0x0100
        /*03aa*/ 	.byte	0x05
	.zero		1


	//   ....[43]....
        /*03ac*/ 	.word	0x00000880
        /*03b0*/ 	.word	0x000000ff
        /*03b4*/ 	.word	0x000001f8
        /*03b8*/ 	.short	0x0100
        /*03ba*/ 	.byte	0x05
	.zero		1


	//   ....[44]....
        /*03bc*/ 	.word	0x00000890
        /*03c0*/ 	.word	0x000000ff
        /*03c4*/ 	.word	0x000000b0
        /*03c8*/ 	.short	0x0100
        /*03ca*/ 	.byte	0x05
	.zero		1


	//   ....[45]....
        /*03cc*/ 	.word	0x000008a0
        /*03d0*/ 	.word	0x000000ff
        /*03d4*/ 	.word	0x00000200
        /*03d8*/ 	.short	0x0100
        /*03da*/ 	.byte	0x05
	.zero		1


	//   ....[46]....
        /*03dc*/ 	.word	0x000008b0
        /*03e0*/ 	.word	0x000000ff
        /*03e4*/ 	.word	0x000000b8
        /*03e8*/ 	.short	0x0100
        /*03ea*/ 	.byte	0x05
	.zero		1


	//   ....[47]....
        /*03ec*/ 	.word	0x000008c0
        /*03f0*/ 	.word	0x000000ff
        /*03f4*/ 	.word	0x00000208
        /*03f8*/ 	.short	0x0100
        /*03fa*/ 	.byte	0x05
	.zero		1


	//   ....[48]....
        /*03fc*/ 	.word	0x000008d0
        /*0400*/ 	.word	0x000000ff
        /*0404*/ 	.word	0x000000c0
        /*0408*/ 	.short	0x0100
        /*040a*/ 	.byte	0x05
	.zero		1


	//   ....[49]....
        /*040c*/ 	.word	0x000008e0
        /*0410*/ 	.word	0x000000ff
        /*0414*/ 	.word	0x00000210
        /*0418*/ 	.short	0x0100
        /*041a*/ 	.byte	0x05
	.zero		1


	//   ....[50]....
        /*041c*/ 	.word	0x000008f0
        /*0420*/ 	.word	0x000000ff
        /*0424*/ 	.word	0x000000c8
        /*0428*/ 	.short	0x0100
        /*042a*/ 	.byte	0x05
	.zero		1


	//   ....[51]....
        /*042c*/ 	.word	0x00000900
        /*0430*/ 	.word	0x000000ff
        /*0434*/ 	.word	0x00000218
        /*0438*/ 	.short	0x0100
        /*043a*/ 	.byte	0x05
	.zero		1


	//   ....[52]....
        /*043c*/ 	.word	0x00000910
        /*0440*/ 	.word	0x000000ff
        /*0444*/ 	.word	0x000000d0
        /*0448*/ 	.short	0x0100
        /*044a*/ 	.byte	0x05
	.zero		1


	//   ....[53]....
        /*044c*/ 	.word	0x00000920
        /*0450*/ 	.word	0x000000ff
        /*0454*/ 	.word	0x00000220
        /*0458*/ 	.short	0x0100
        /*045a*/ 	.byte	0x05
	.zero		1


	//   ....[54]....
        /*045c*/ 	.word	0x00000930
        /*0460*/ 	.word	0x000000ff
        /*0464*/ 	.word	0x000000d8
        /*0468*/ 	.short	0x0100
        /*046a*/ 	.byte	0x05
	.zero		1


	//   ....[55]....
        /*046c*/ 	.word	0x00000940
        /*0470*/ 	.word	0x000000ff
        /*0474*/ 	.word	0x00000228
        /*0478*/ 	.short	0x0100
        /*047a*/ 	.byte	0x05
	.zero		1


	//   ....[56]....
        /*047c*/ 	.word	0x00000950
        /*0480*/ 	.word	0x000000ff
        /*0484*/ 	.word	0x000000e0
        /*0488*/ 	.short	0x0100
        /*048a*/ 	.byte	0x05
	.zero		1


	//   ....[57]....
        /*048c*/ 	.word	0x00000960
        /*0490*/ 	.word	0x000000ff
        /*0494*/ 	.word	0x00000230
        /*0498*/ 	.short	0x0100
        /*049a*/ 	.byte	0x05
	.zero		1


	//   ....[58]....
        /*049c*/ 	.word	0x00000970
        /*04a0*/ 	.word	0x000000ff
        /*04a4*/ 	.word	0x000000e8
        /*04a8*/ 	.short	0x0100
        /*04aa*/ 	.byte	0x05
	.zero		1


	//   ....[59]....
        /*04ac*/ 	.word	0x00000980
        /*04b0*/ 	.word	0x000000ff
        /*04b4*/ 	.word	0x00000238
        /*04b8*/ 	.short	0x0100
        /*04ba*/ 	.byte	0x05
	.zero		1


	//   ....[60]....
        /*04bc*/ 	.word	0x00000990
        /*04c0*/ 	.word	0x000000ff
        /*04c4*/ 	.word	0x000000f0
        /*04c8*/ 	.short	0x0100
        /*04ca*/ 	.byte	0x05
	.zero		1


	//   ....[61]....
        /*04cc*/ 	.word	0x000009a0
        /*04d0*/ 	.word	0x000000ff
        /*04d4*/ 	.word	0x00000240
        /*04d8*/ 	.short	0x0100
        /*04da*/ 	.byte	0x05
	.zero		1


	//   ....[62]....
        /*04dc*/ 	.word	0x000009b0
        /*04e0*/ 	.word	0x000000ff
        /*04e4*/ 	.word	0x000000f8
        /*04e8*/ 	.short	0x0100
        /*04ea*/ 	.byte	0x05
	.zero		1


	//   ....[63]....
        /*04ec*/ 	.word	0x000009c0
        /*04f0*/ 	.word	0x000000ff
        /*04f4*/ 	.word	0x00000248
        /*04f8*/ 	.short	0x0100
        /*04fa*/ 	.byte	0x05
	.zero		1


	//   ....[64]....
        /*04fc*/ 	.word	0x000009d0
        /*0500*/ 	.word	0x000000ff
        /*0504*/ 	.word	0x00000100
        /*0508*/ 	.short	0x0100
        /*050a*/ 	.byte	0x05
	.zero		1


	//   ....[65]....
        /*050c*/ 	.word	0x000009e0
        /*0510*/ 	.word	0x000000ff
        /*0514*/ 	.word	0x00000250
        /*0518*/ 	.short	0x0100
        /*051a*/ 	.byte	0x05
	.zero		1


	//   ....[66]....
        /*051c*/ 	.word	0x000009f0
        /*0520*/ 	.word	0x000000ff
        /*0524*/ 	.word	0x00000108
        /*0528*/ 	.short	0x0100
        /*052a*/ 	.byte	0x05
	.zero		1


	//   ....[67]....
        /*052c*/ 	.word	0x00000a00
        /*0530*/ 	.word	0x000000ff
        /*0534*/ 	.word	0x00000258
        /*0538*/ 	.short	0x0100
        /*053a*/ 	.byte	0x05
	.zero		1


	//   ....[68]....
        /*053c*/ 	.word	0x00000a10
        /*0540*/ 	.word	0x000000ff
        /*0544*/ 	.word	0x00000110
        /*0548*/ 	.short	0x0100
        /*054a*/ 	.byte	0x05
	.zero		1


	//   ....[69]....
        /*054c*/ 	.word	0x00000a20
        /*0550*/ 	.word	0x000000ff
        /*0554*/ 	.word	0x00000260
        /*0558*/ 	.short	0x0100
        /*055a*/ 	.byte	0x05
	.zero		1


	//   ....[70]....
        /*055c*/ 	.word	0x00000a30
        /*0560*/ 	.word	0x000000ff
        /*0564*/ 	.word	0x00000118
        /*0568*/ 	.short	0x0100
        /*056a*/ 	.byte	0x05
	.zero		1


	//   ....[71]....
        /*056c*/ 	.word	0x00000a40
        /*0570*/ 	.word	0x000000ff
        /*0574*/ 	.word	0x00000268
        /*0578*/ 	.short	0x0100
        /*057a*/ 	.byte	0x05
	.zero		1


	//   ....[72]....
        /*057c*/ 	.word	0x00000a50
        /*0580*/ 	.word	0x000000ff
        /*0584*/ 	.word	0x00000120
        /*0588*/ 	.short	0x0100
        /*058a*/ 	.byte	0x05
	.zero		1


	//   ....[73]....
        /*058c*/ 	.word	0x00000a60
        /*0590*/ 	.word	0x000000ff
        /*0594*/ 	.word	0x00000270
        /*0598*/ 	.short	0x0100
        /*059a*/ 	.byte	0x05
	.zero		1


	//   ....[74]....
        /*059c*/ 	.word	0x00000a70
        /*05a0*/ 	.word	0x000000ff
        /*05a4*/ 	.word	0x00000128
        /*05a8*/ 	.short	0x0100
        /*05aa*/ 	.byte	0x05
	.zero		1


	//   ....[75]....
        /*05ac*/ 	.word	0x00000a80
        /*05b0*/ 	.word	0x000000ff
        /*05b4*/ 	.word	0x00000278
        /*05b8*/ 	.short	0x0100
        /*05ba*/ 	.byte	0x05
	.zero		1


	//   ....[76]....
        /*05bc*/ 	.word	0x00000a90
        /*05c0*/ 	.word	0x000000ff
        /*05c4*/ 	.word	0x00000130
        /*05c8*/ 	.short	0x0100
        /*05ca*/ 	.byte	0x05
	.zero		1


	//   ....[77]....
        /*05cc*/ 	.word	0x00000aa0
        /*05d0*/ 	.word	0x000000ff
        /*05d4*/ 	.word	0x00000280
        /*05d8*/ 	.short	0x0100
        /*05da*/ 	.byte	0x05
	.zero		1


	//   ....[78]....
        /*05dc*/ 	.word	0x00000ab0
        /*05e0*/ 	.word	0x000000ff
        /*05e4*/ 	.word	0x00000138
        /*05e8*/ 	.short	0x0100
        /*05ea*/ 	.byte	0x05
	.zero		1


	//   ....[79]....
        /*05ec*/ 	.word	0x00000ac0
        /*05f0*/ 	.word	0x000000ff
        /*05f4*/ 	.word	0x00000288
        /*05f8*/ 	.short	0x0100
        /*05fa*/ 	.byte	0x05
	.zero		1


	//   ....[80]....
        /*05fc*/ 	.word	0x00000ad0
        /*0600*/ 	.word	0x000000ff
        /*0604*/ 	.word	0x00000140
        /*0608*/ 	.short	0x0100
        /*060a*/ 	.byte	0x05
	.zero		1


	//   ....[81]....
        /*060c*/ 	.word	0x00000ae0
        /*0610*/ 	.word	0x000000ff
        /*0614*/ 	.word	0x00000290
        /*0618*/ 	.short	0x0100
        /*061a*/ 	.byte	0x05
	.zero		1


	//   ....[82]....
        /*061c*/ 	.word	0x00000af0
        /*0620*/ 	.word	0x000000ff
        /*0624*/ 	.word	0x00000148
        /*0628*/ 	.short	0x0100
        /*062a*/ 	.byte	0x05
	.zero		1


	//   ....[83]....
        /*062c*/ 	.word	0x00000b00
        /*0630*/ 	.word	0x000000ff
        /*0634*/ 	.word	0x00000298
        /*0638*/ 	.short	0x0100
        /*063a*/ 	.byte	0x05
	.zero		1


	//   ....[84]....
        /*063c*/ 	.word	0x00000c40
        /*0640*/ 	.word	0x000000ff
        /*0644*/ 	.word	0x000002a0
        /*0648*/ 	.short	0x0100
        /*064a*/ 	.byte	0x07
	.zero		1


	//   ....[85]....
        /*064c*/ 	.word	0x00000c50
        /*0650*/ 	.word	0x000000ff
        /*0654*/ 	.word	0x000002b8
        /*0658*/ 	.short	0x0100
        /*065a*/ 	.byte	0x07
	.zero		1


	//   ....[86]....
        /*065c*/ 	.word	0x00000c60
        /*0660*/ 	.word	0x000000ff
        /*0664*/ 	.word	0x000002a8
        /*0668*/ 	.short	0x0100
        /*066a*/ 	.byte	0x07
	.zero		1


	//   ....[87]....
        /*066c*/ 	.word	0x00000c70
        /*0670*/ 	.word	0x000000ff
        /*0674*/ 	.word	0x000002c0
        /*0678*/ 	.short	0x0100
        /*067a*/ 	.byte	0x07
	.zero		1


	//   ....[88]....
        /*067c*/ 	.word	0x00000c80
        /*0680*/ 	.word	0x000000ff
        /*0684*/ 	.word	0x000002b0
        /*0688*/ 	.short	0x0100
        /*068a*/ 	.byte	0x07
	.zero		1


	//   ....[89]....
        /*068c*/ 	.word	0x00000c90
        /*0690*/ 	.word	0x000000ff
        /*0694*/ 	.word	0x000002c8
        /*0698*/ 	.short	0x0100
        /*069a*/ 	.byte	0x07
	.zero		1


	//   ....[90]....
        /*069c*/ 	.word	0x00000d80
        /*06a0*/ 	.word	0x000000ff
        /*06a4*/ 	.word	0x000002d0
        /*06a8*/ 	.short	0x0100
        /*06aa*/ 	.byte	0x05
	.zero		1


	//   ....[91]....
        /*06ac*/ 	.word	0x00000d90
        /*06b0*/ 	.word	0x000000ff
        /*06b4*/ 	.word	0x000002d8
        /*06b8*/ 	.short	0x0100
        /*06ba*/ 	.byte	0x05
	.zero		1


	//   ....[92]....
        /*06bc*/ 	.word	0x00000ed0
        /*06c0*/ 	.word	0x000000ff
        /*06c4*/ 	.word	0x000002e0
        /*06c8*/ 	.short	0x0100
        /*06ca*/ 	.byte	0x05
	.zero		1


	//   ....[93]....
        /*06cc*/ 	.word	0x00000ee0
        /*06d0*/ 	.word	0x000000ff
        /*06d4*/ 	.word	0x000002f0
        /*06d8*/ 	.short	0x0100
        /*06da*/ 	.byte	0x05
	.zero		1


	//   ....[94]....
        /*06dc*/ 	.word	0x00000ef0
        /*06e0*/ 	.word	0x000000ff
        /*06e4*/ 	.word	0x000002e8
        /*06e8*/ 	.short	0x0100
        /*06ea*/ 	.byte	0x05
	.zero		1


	//   ....[95]....
        /*06ec*/ 	.word	0x00000f00
        /*06f0*/ 	.word	0x000000ff
        /*06f4*/ 	.word	0x000002f8
        /*06f8*/ 	.short	0x0100
        /*06fa*/ 	.byte	0x05
	.zero		1


	//   ....[96]....
        /*06fc*/ 	.word	0x00001030
        /*0700*/ 	.word	0x000000ff
        /*0704*/ 	.word	0x00000300
        /*0708*/ 	.short	0x0100
        /*070a*/ 	.byte	0x07
	.zero		1


	//   ....[97]....
        /*070c*/ 	.word	0x00001040
        /*0710*/ 	.word	0x000000ff
        /*0714*/ 	.word	0x00000320
        /*0718*/ 	.short	0x0100
        /*071a*/ 	.byte	0x07
	.zero		1


	//   ....[98]....
        /*071c*/ 	.word	0x00001050
        /*0720*/ 	.word	0x000000ff
        /*0724*/ 	.word	0x00000308
        /*0728*/ 	.short	0x0100
        /*072a*/ 	.byte	0x07
	.zero		1


	//   ....[99]....
        /*072c*/ 	.word	0x00001060
        /*0730*/ 	.word	0x000000ff
        /*0734*/ 	.word	0x00000328
        /*0738*/ 	.short	0x0100
        /*073a*/ 	.byte	0x07
	.zero		1


	//   ....[100]....
        /*073c*/ 	.word	0x00001070
        /*0740*/ 	.word	0x000000ff
        /*0744*/ 	.word	0x00000310
        /*0748*/ 	.short	0x0100
        /*074a*/ 	.byte	0x07
	.zero		1


	//   ....[101]....
        /*074c*/ 	.word	0x00001080
        /*0750*/ 	.word	0x000000ff
        /*0754*/ 	.word	0x00000330
        /*0758*/ 	.short	0x0100
        /*075a*/ 	.byte	0x07
	.zero		1


	//   ....[102]....
        /*075c*/ 	.word	0x00001090
        /*0760*/ 	.word	0x000000ff
        /*0764*/ 	.word	0x00000318
        /*0768*/ 	.short	0x0100
        /*076a*/ 	.byte	0x07
	.zero		1


	//   ....[103]....
        /*076c*/ 	.word	0x000010a0
        /*0770*/ 	.word	0x000000ff
        /*0774*/ 	.word	0x00000338
        /*0778*/ 	.short	0x0100
        /*077a*/ 	.byte	0x07
	.zero		1


	//   ....[104]....
        /*077c*/ 	.word	0x00001190
        /*0780*/ 	.word	0x000000ff
        /*0784*/ 	.word	0x00000340
        /*0788*/ 	.short	0x0100
        /*078a*/ 	.byte	0x05
	.zero		1


	//   ....[105]....
        /*078c*/ 	.word	0x000011a0
        /*0790*/ 	.word	0x000000ff
        /*0794*/ 	.word	0x00000350
        /*0798*/ 	.short	0x0100
        /*079a*/ 	.byte	0x05
	.zero		1


	//   ....[106]....
        /*079c*/ 	.word	0x000011b0
        /*07a0*/ 	.word	0x000000ff
        /*07a4*/ 	.word	0x00000348
        /*07a8*/ 	.short	0x0100
        /*07aa*/ 	.byte	0x05
	.zero		1


	//   ....[107]....
        /*07ac*/ 	.word	0x000011c0
        /*07b0*/ 	.word	0x000000ff
        /*07b4*/ 	.word	0x00000358
        /*07b8*/ 	.short	0x0100
        /*07ba*/ 	.byte	0x05
	.zero		1


	//   ....[108]....
        /*07bc*/ 	.word	0x00001aa0
        /*07c0*/ 	.word	0x00000003
        /*07c4*/ 	.word	0x00000350
        /*07c8*/ 	.short	0x010a
        /*07ca*/ 	.byte	0xff
	.zero		1


	//   ....[109]....
        /*07cc*/ 	.word	0x00001ad0
        /*07d0*/ 	.word	0x00000003
        /*07d4*/ 	.word	0x00000340
        /*07d8*/ 	.short	0x0101
        /*07da*/ 	.byte	0xff
	.zero		1


	//   ....[110]....
        /*07dc*/ 	.word	0x00001ba0
        /*07e0*/ 	.word	0x000000ff
        /*07e4*/ 	.word	0x00000150
        /*07e8*/ 	.short	0x010a
        /*07ea*/ 	.byte	0x05
	.zero		1


	//   ....[111]....
        /*07ec*/ 	.word	0x00001c40
        /*07f0*/ 	.word	0x000000ff
        /*07f4*/ 	.word	0x00000150
        /*07f8*/ 	.short	0x010a
        /*07fa*/ 	.byte	0x21
	.zero		1


	//   ....[112]....
        /*07fc*/ 	.word	0x00001d90
        /*0800*/ 	.word	0x000000ff
        /*0804*/ 	.word	0x00000150
        /*0808*/ 	.short	0x010a
        /*080a*/ 	.byte	0x08
	.zero		1


	//   ....[113]....
        /*080c*/ 	.word	0x00001ea0
        /*0810*/ 	.word	0x000000ff
        /*0814*/ 	.word	0x000002d8
        /*0818*/ 	.short	0x0101
        /*081a*/ 	.byte	0x04
	.zero		1


	//   ....[114]....
        /*081c*/ 	.word	0x00001ec0
        /*0820*/ 	.word	0x000000ff
        /*0824*/ 	.word	0x00000150
        /*0828*/ 	.short	0x010a
        /*082a*/ 	.byte	0x05
	.zero		1


	//   ....[115]....
        /*082c*/ 	.word	0x00001f40
        /*0830*/ 	.word	0x000000ff
        /*0834*/ 	.word	0x00000150
        /*0838*/ 	.short	0x010a
        /*083a*/ 	.byte	0x11
	.zero		1


	//   ....[116]....
        /*083c*/ 	.word	0x00002090
        /*0840*/ 	.word	0x000000ff
        /*0844*/ 	.word	0x00000150
        /*0848*/ 	.short	0x010a
        /*084a*/ 	.byte	0x08
	.zero		1


	//   ....[117]....
        /*084c*/ 	.word	0x000021d0
        /*0850*/ 	.word	0x00000002
        /*0854*/ 	.word	0x000002e0
        /*0858*/ 	.short	0x010a
        /*085a*/ 	.byte	0xff
	.zero		1


	//   ....[118]....
        /*085c*/ 	.word	0x00002290
        /*0860*/ 	.word	0x00000002
        /*0864*/ 	.word	0x00000000
        /*0868*/ 	.short	0x0101
        /*086a*/ 	.byte	0xff
	.zero		1


	//   ....[119]....
        /*086c*/ 	.word	0x000027f0
        /*0870*/ 	.word	0x000000ff
        /*0874*/ 	.word	0x00000000
        /*0878*/ 	.short	0x010a
        /*087a*/ 	.byte	0x05
	.zero		1


	//   ....[120]....
        /*087c*/ 	.word	0x00002880
        /*0880*/ 	.word	0x000000ff
        /*0884*/ 	.word	0x00000000
        /*0888*/ 	.short	0x010a
        /*088a*/ 	.byte	0x05
	.zero		1


	//   ....[121]....
        /*088c*/ 	.word	0x00002910
        /*0890*/ 	.word	0x000000ff
        /*0894*/ 	.word	0x00000000
        /*0898*/ 	.short	0x010a
        /*089a*/ 	.byte	0x05
	.zero		1


	//   ....[122]....
        /*089c*/ 	.word	0x000029a0
        /*08a0*/ 	.word	0x000000ff
        /*08a4*/ 	.word	0x00000000
        /*08a8*/ 	.short	0x010a
        /*08aa*/ 	.byte	0x05
	.zero		1


	//   ....[123]....
        /*08ac*/ 	.word	0x00002a30
        /*08b0*/ 	.word	0x000000ff
        /*08b4*/ 	.word	0x00000000
        /*08b8*/ 	.short	0x010a
        /*08ba*/ 	.byte	0x05
	.zero		1


	//   ....[124]....
        /*08bc*/ 	.word	0x00002ac0
        /*08c0*/ 	.word	0x000000ff
        /*08c4*/ 	.word	0x00000000
        /*08c8*/ 	.short	0x010a
        /*08ca*/ 	.byte	0x05
	.zero		1


	//   ....[125]....
        /*08cc*/ 	.word	0x00002b50
        /*08d0*/ 	.word	0x000000ff
        /*08d4*/ 	.word	0x00000000
        /*08d8*/ 	.short	0x010a
        /*08da*/ 	.byte	0x05
	.zero		1


	//   ....[126]....
        /*08dc*/ 	.word	0x00002be0
        /*08e0*/ 	.word	0x000000ff
        /*08e4*/ 	.word	0x00000000
        /*08e8*/ 	.short	0x010a
        /*08ea*/ 	.byte	0x05
	.zero		1


	//   ....[127]....
        /*08ec*/ 	.word	0x00002c70
        /*08f0*/ 	.word	0x000000ff
        /*08f4*/ 	.word	0x00000000
        /*08f8*/ 	.short	0x010a
        /*08fa*/ 	.byte	0x05
	.zero		1


	//   ....[128]....
        /*08fc*/ 	.word	0x00002d00
        /*0900*/ 	.word	0x000000ff
        /*0904*/ 	.word	0x00000000
        /*0908*/ 	.short	0x010a
        /*090a*/ 	.byte	0x05
	.zero		1


	//   ....[129]....
        /*090c*/ 	.word	0x00002d90
        /*0910*/ 	.word	0x000000ff
        /*0914*/ 	.word	0x00000000
        /*0918*/ 	.short	0x010a
        /*091a*/ 	.byte	0x05
	.zero		1


	//   ....[130]....
        /*091c*/ 	.word	0x00002e20
        /*0920*/ 	.word	0x000000ff
        /*0924*/ 	.word	0x00000000
        /*0928*/ 	.short	0x010a
        /*092a*/ 	.byte	0x05
	.zero		1


	//   ....[131]....
        /*092c*/ 	.word	0x00002eb0
        /*0930*/ 	.word	0x000000ff
        /*0934*/ 	.word	0x00000000
        /*0938*/ 	.short	0x010a
        /*093a*/ 	.byte	0x05
	.zero		1


	//   ....[132]....
        /*093c*/ 	.word	0x00002f40
        /*0940*/ 	.word	0x000000ff
        /*0944*/ 	.word	0x00000000
        /*0948*/ 	.short	0x010a
        /*094a*/ 	.byte	0x05
	.zero		1


	//   ....[133]....
        /*094c*/ 	.word	0x00002fd0
        /*0950*/ 	.word	0x000000ff
        /*0954*/ 	.word	0x00000000
        /*0958*/ 	.short	0x010a
        /*095a*/ 	.byte	0x05
	.zero		1


	//   ....[134]....
        /*095c*/ 	.word	0x00003060
        /*0960*/ 	.word	0x000000ff
        /*0964*/ 	.word	0x00000000
        /*0968*/ 	.short	0x010a
        /*096a*/ 	.byte	0x05
	.zero		1


	//   ....[135]....
        /*096c*/ 	.word	0x000030f0
        /*0970*/ 	.word	0x000000ff
        /*0974*/ 	.word	0x00000000
        /*0978*/ 	.short	0x010a
        /*097a*/ 	.byte	0x05
	.zero		1


	//   ....[136]....
        /*097c*/ 	.word	0x00003180
        /*0980*/ 	.word	0x000000ff
        /*0984*/ 	.word	0x00000000
        /*0988*/ 	.short	0x010a
        /*098a*/ 	.byte	0x05
	.zero		1


	//   ....[137]....
        /*098c*/ 	.word	0x00003210
        /*0990*/ 	.word	0x000000ff
        /*0994*/ 	.word	0x00000000
        /*0998*/ 	.short	0x010a
        /*099a*/ 	.byte	0x05
	.zero		1


	//   ....[138]....
        /*099c*/ 	.word	0x000032a0
        /*09a0*/ 	.word	0x000000ff
        /*09a4*/ 	.word	0x00000000
        /*09a8*/ 	.short	0x010a
        /*09aa*/ 	.byte	0x05
	.zero		1


	//   ....[139]....
        /*09ac*/ 	.word	0x00003330
        /*09b0*/ 	.word	0x000000ff
        /*09b4*/ 	.word	0x00000000
        /*09b8*/ 	.short	0x010a
        /*09ba*/ 	.byte	0x05
	.zero		1


	//   ....[140]....
        /*09bc*/ 	.word	0x000033c0
        /*09c0*/ 	.word	0x000000ff
        /*09c4*/ 	.word	0x00000000
        /*09c8*/ 	.short	0x010a
        /*09ca*/ 	.byte	0x05
	.zero		1


	//   ....[141]....
        /*09cc*/ 	.word	0x00003450
        /*09d0*/ 	.word	0x000000ff
        /*09d4*/ 	.word	0x00000000
        /*09d8*/ 	.short	0x010a
        /*09da*/ 	.byte	0x05
	.zero		1


	//   ....[142]....
        /*09dc*/ 	.word	0x000034e0
        /*09e0*/ 	.word	0x000000ff
        /*09e4*/ 	.word	0x00000000
        /*09e8*/ 	.short	0x010a
        /*09ea*/ 	.byte	0x05
	.zero		1


	//   ....[143]....
        /*09ec*/ 	.word	0x00003570
        /*09f0*/ 	.word	0x000000ff
        /*09f4*/ 	.word	0x00000000
        /*09f8*/ 	.short	0x010a
        /*09fa*/ 	.byte	0x05
	.zero		1


	//   ....[144]....
        /*09fc*/ 	.word	0x00003600
        /*0a00*/ 	.word	0x000000ff
        /*0a04*/ 	.word	0x00000000
        /*0a08*/ 	.short	0x010a
        /*0a0a*/ 	.byte	0x05
	.zero		1


	//   ....[145]....
        /*0a0c*/ 	.word	0x00003690
        /*0a10*/ 	.word	0x000000ff
        /*0a14*/ 	.word	0x00000000
        /*0a18*/ 	.short	0x010a
        /*0a1a*/ 	.byte	0x05
	.zero		1


	//   ....[146]....
        /*0a1c*/ 	.word	0x00003720
        /*0a20*/ 	.word	0x000000ff
        /*0a24*/ 	.word	0x00000000
        /*0a28*/ 	.short	0x010a
        /*0a2a*/ 	.byte	0x05
	.zero		1


	//   ....[147]....
        /*0a2c*/ 	.word	0x000037b0
        /*0a30*/ 	.word	0x000000ff
        /*0a34*/ 	.word	0x00000000
        /*0a38*/ 	.short	0x010a
        /*0a3a*/ 	.byte	0x05
	.zero		1


	//   ....[148]....
        /*0a3c*/ 	.word	0x00003840
        /*0a40*/ 	.word	0x000000ff
        /*0a44*/ 	.word	0x00000000
        /*0a48*/ 	.short	0x010a
        /*0a4a*/ 	.byte	0x05
	.zero		1


	//   ....[149]....
        /*0a4c*/ 	.word	0x000038d0
        /*0a50*/ 	.word	0x000000ff
        /*0a54*/ 	.word	0x00000000
        /*0a58*/ 	.short	0x010a
        /*0a5a*/ 	.byte	0x05
	.zero		1


	//   ....[150]....
        /*0a5c*/ 	.word	0x00003960
        /*0a60*/ 	.word	0x000000ff
        /*0a64*/ 	.word	0x00000000
        /*0a68*/ 	.short	0x010a
        /*0a6a*/ 	.byte	0x05
	.zero		1


	//   ....[151]....
        /*0a6c*/ 	.word	0x000039f0
        /*0a70*/ 	.word	0x000000ff
        /*0a74*/ 	.word	0x00000000
        /*0a78*/ 	.short	0x010a
        /*0a7a*/ 	.byte	0x05
	.zero		1


	//   ....[152]....
        /*0a7c*/ 	.word	0x00003a80
        /*0a80*/ 	.word	0x000000ff
        /*0a84*/ 	.word	0x00000000
        /*0a88*/ 	.short	0x010a
        /*0a8a*/ 	.byte	0x05
	.zero		1


	//   ....[153]....
        /*0a8c*/ 	.word	0x00003b10
        /*0a90*/ 	.word	0x000000ff
        /*0a94*/ 	.word	0x00000000
        /*0a98*/ 	.short	0x010a
        /*0a9a*/ 	.byte	0x05
	.zero		1


	//   ....[154]....
        /*0a9c*/ 	.word	0x00003ba0
        /*0aa0*/ 	.word	0x000000ff
        /*0aa4*/ 	.word	0x00000000
        /*0aa8*/ 	.short	0x010a
        /*0aaa*/ 	.byte	0x05
	.zero		1


	//   ....[155]....
        /*0aac*/ 	.word	0x00003c30
        /*0ab0*/ 	.word	0x000000ff
        /*0ab4*/ 	.word	0x00000000
        /*0ab8*/ 	.short	0x010a
        /*0aba*/ 	.byte	0x05
	.zero		1


	//   ....[156]....
        /*0abc*/ 	.word	0x00003cc0
        /*0ac0*/ 	.word	0x000000ff
        /*0ac4*/ 	.word	0x00000000
        /*0ac8*/ 	.short	0x010a
        /*0aca*/ 	.byte	0x05
	.zero		1


	//   ....[157]....
        /*0acc*/ 	.word	0x00003d50
        /*0ad0*/ 	.word	0x000000ff
        /*0ad4*/ 	.word	0x00000000
        /*0ad8*/ 	.short	0x010a
        /*0ada*/ 	.byte	0x05
	.zero		1


	//   ....[158]....
        /*0adc*/ 	.word	0x00003de0
        /*0ae0*/ 	.word	0x000000ff
        /*0ae4*/ 	.word	0x00000000
        /*0ae8*/ 	.short	0x010a
        /*0aea*/ 	.byte	0x05
	.zero		1


	//   ....[159]....
        /*0aec*/ 	.word	0x00003e70
        /*0af0*/ 	.word	0x000000ff
        /*0af4*/ 	.word	0x00000000
        /*0af8*/ 	.short	0x010a
        /*0afa*/ 	.byte	0x05
	.zero		1


	//   ....[160]....
        /*0afc*/ 	.word	0x00003f10
        /*0b00*/ 	.word	0x00000000
        /*0b04*/ 	.word	0x00000000
        /*0b08*/ 	.short	0x010a
        /*0b0a*/ 	.byte	0xff
	.zero		1


	//   ....[161]....
        /*0b0c*/ 	.word	0x00004030
        /*0b10*/ 	.word	0x00000000
        /*0b14*/ 	.word	0x00000340
        /*0b18*/ 	.short	0x010a
        /*0b1a*/ 	.byte	0xff
	.zero		1


	//   ....[162]....
        /*0b1c*/ 	.word	0x00004090
        /*0b20*/ 	.word	0x00000004
        /*0b24*/ 	.word	0x00000000
        /*0b28*/ 	.short	0x0101
        /*0b2a*/ 	.byte	0xff
	.zero		1


	//   ....[163]....
        /*0b2c*/ 	.word	0x000040b0
        /*0b30*/ 	.word	0x000000ff
        /*0b34*/ 	.word	0x000002f0
        /*0b38*/ 	.short	0x010a
        /*0b3a*/ 	.byte	0x05
	.zero		1


	//   ....[164]....
        /*0b3c*/ 	.word	0x000041d0
        /*0b40*/ 	.word	0x00000000
        /*0b44*/ 	.word	0x000002e0
        /*0b48*/ 	.short	0x010a
        /*0b4a*/ 	.byte	0xff
	.zero		1


	//   ....[165]....
        /*0b4c*/ 	.word	0x000042e0
        /*0b50*/ 	.word	0x00000000
        /*0b54*/ 	.word	0x00000000
        /*0b58*/ 	.short	0x0101
        /*0b5a*/ 	.byte	0xff
	.zero		1


	//   ....[166]....
        /*0b5c*/ 	.word	0x00004370
        /*0b60*/ 	.word	0x000000ff
        /*0b64*/ 	.word	0x000002f0
        /*0b68*/ 	.short	0x0106
        /*0b6a*/ 	.byte	0x05
	.zero		1


	//   ....[167]....
        /*0b6c*/ 	.word	0x00004390
        /*0b70*/ 	.word	0x000000ff
        /*0b74*/ 	.word	0x000002f0
        /*0b78*/ 	.short	0x010a
        /*0b7a*/ 	.byte	0x05
	.zero		1


	//   ....[168]....
        /*0b7c*/ 	.word	0x00004420
        /*0b80*/ 	.word	0x000000ff
        /*0b84*/ 	.word	0x000002f0
        /*0b88*/ 	.short	0x0106
        /*0b8a*/ 	.byte	0x04
	.zero		1


	//   ....[169]....
        /*0b8c*/ 	.word	0x00004460
        /*0b90*/ 	.word	0x00000000
        /*0b94*/ 	.word	0x000002f0
        /*0b98*/ 	.short	0x010a
        /*0b9a*/ 	.byte	0xff
	.zero		1


	//   ....[170]....
        /*0b9c*/ 	.word	0x00004940
        /*0ba0*/ 	.word	0x00000000
        /*0ba4*/ 	.word	0x000002e0
        /*0ba8*/ 	.short	0x010a
        /*0baa*/ 	.byte	0xff
	.zero		1


	//   ....[171]....
        /*0bac*/ 	.word	0x00004a40
        /*0bb0*/ 	.word	0x00000003
        /*0bb4*/ 	.word	0x00000000
        /*0bb8*/ 	.short	0x0101
        /*0bba*/ 	.byte	0xff
	.zero		1


	//   ....[172]....
        /*0bbc*/ 	.word	0x00004a50
        /*0bc0*/ 	.word	0x000000ff
        /*0bc4*/ 	.word	0x00000000
        /*0bc8*/ 	.short	0x010a
        /*0bca*/ 	.byte	0x05
	.zero		1


	//   ....[173]....
        /*0bcc*/ 	.word	0x00004a70
        /*0bd0*/ 	.word	0x000000ff
        /*0bd4*/ 	.word	0x00000320
        /*0bd8*/ 	.short	0x010a
        /*0bda*/ 	.byte	0x0e
	.zero		1


	//   ....[174]....
        /*0bdc*/ 	.word	0x00004ba0
        /*0be0*/ 	.word	0x000000ff
        /*0be4*/ 	.word	0x00000000
        /*0be8*/ 	.short	0x010a
        /*0bea*/ 	.byte	0x07
	.zero		1


	//   ....[175]....
        /*0bec*/ 	.word	0x00004cb0
        /*0bf0*/ 	.word	0x000000ff
        /*0bf4*/ 	.word	0x00000000
        /*0bf8*/ 	.short	0x010a
        /*0bfa*/ 	.byte	0x13
	.zero		1


	//   ....[176]....
        /*0bfc*/ 	.word	0x00004e80
        /*0c00*/ 	.word	0x000000ff
        /*0c04*/ 	.word	0x00000000
        /*0c08*/ 	.short	0x010a
        /*0c0a*/ 	.byte	0x05
	.zero		1


	//   ....[177]....
        /*0c0c*/ 	.word	0x00004f10
        /*0c10*/ 	.word	0x000000ff
        /*0c14*/ 	.word	0x00000000
        /*0c18*/ 	.short	0x010a
        /*0c1a*/ 	.byte	0x05
	.zero		1


	//   ....[178]....
        /*0c1c*/ 	.word	0x00004fa0
        /*0c20*/ 	.word	0x000000ff
        /*0c24*/ 	.word	0x00000000
        /*0c28*/ 	.short	0x010a
        /*0c2a*/ 	.byte	0x05
	.zero		1


	//   ....[179]....
        /*0c2c*/ 	.word	0x00005030
        /*0c30*/ 	.word	0x000000ff
        /*0c34*/ 	.word	0x00000000
        /*0c38*/ 	.short	0x010a
        /*0c3a*/ 	.byte	0x06
	.zero		1


	//   ....[180]....
        /*0c3c*/ 	.word	0x000054a0
        /*0c40*/ 	.word	0x00000000
        /*0c44*/ 	.word	0x000002e0
        /*0c48*/ 	.short	0x010a
        /*0c4a*/ 	.byte	0xff
	.zero		1


	//   ....[181]....
        /*0c4c*/ 	.word	0x00005560
        /*0c50*/ 	.word	0x00000000
        /*0c54*/ 	.word	0x00000000
        /*0c58*/ 	.short	0x0101
        /*0c5a*/ 	.byte	0xff
	.zero		1


	//   ....[182]....
        /*0c5c*/ 	.word	0x00005880
        /*0c60*/ 	.word	0x000000ff
        /*0c64*/ 	.word	0x000002d8
        /*0c68*/ 	.short	0x010a
        /*0c6a*/ 	.byte	0x07
	.zero		1


	//   ....[183]....
        /*0c6c*/ 	.word	0x00005a70
        /*0c70*/ 	.word	0x000000ff
        /*0c74*/ 	.word	0x000002b8
        /*0c78*/ 	.short	0x010a
        /*0c7a*/ 	.byte	0x07
	.zero		1


	//   ....[184]....
        /*0c7c*/ 	.word	0x00005c00
        /*0c80*/ 	.word	0x000000ff
        /*0c84*/ 	.word	0x000002a0
        /*0c88*/ 	.short	0x010b
        /*0c8a*/ 	.byte	0x07
	.zero		1


	//   ....[185]....
        /*0c8c*/ 	.word	0x00005c10
        /*0c90*/ 	.word	0x000000ff
        /*0c94*/ 	.word	0x00000000
        /*0c98*/ 	.short	0x0101
        /*0c9a*/ 	.byte	0x08
	.zero		1


	//   ....[186]....
        /*0c9c*/ 	.word	0x00005c20
        /*0ca0*/ 	.word	0x000000ff
        /*0ca4*/ 	.word	0x000002c0
        /*0ca8*/ 	.short	0x010a
        /*0caa*/ 	.byte	0x07
	.zero		1


	//   ....[187]....
        /*0cac*/ 	.word	0x00005dc0
        /*0cb0*/ 	.word	0x000000ff
        /*0cb4*/ 	.word	0x000002a8
        /*0cb8*/ 	.short	0x010b
        /*0cba*/ 	.byte	0x07
	.zero		1


	//   ....[188]....
        /*0cbc*/ 	.word	0x00005e30
        /*0cc0*/ 	.word	0x000000ff
        /*0cc4*/ 	.word	0x00000000
        /*0cc8*/ 	.short	0x0101
        /*0cca*/ 	.byte	0x08
	.zero		1


	//   ....[189]....
        /*0ccc*/ 	.word	0x00005e60
        /*0cd0*/ 	.word	0x000000ff
        /*0cd4*/ 	.word	0x000002c8
        /*0cd8*/ 	.short	0x010a
        /*0cda*/ 	.byte	0x07
	.zero		1


	//   ....[190]....
        /*0cdc*/ 	.word	0x00006070
        /*0ce0*/ 	.word	0x000000ff
        /*0ce4*/ 	.word	0x000002b0
        /*0ce8*/ 	.short	0x010b
        /*0cea*/ 	.byte	0x07
	.zero		1


	//   ....[191]....
        /*0cec*/ 	.word	0x00006090
        /*0cf0*/ 	.word	0x000000ff
        /*0cf4*/ 	.word	0x00000000
        /*0cf8*/ 	.short	0x0101
        /*0cfa*/ 	.byte	0x0d
	.zero		1


	//   ....[192]....
        /*0cfc*/ 	.word	0x000060c0
        /*0d00*/ 	.word	0x000000ff
        /*0d04*/ 	.word	0x000002b8
        /*0d08*/ 	.short	0x010a
        /*0d0a*/ 	.byte	0x07
	.zero		1


	//   ....[193]....
        /*0d0c*/ 	.word	0x000060e0
        /*0d10*/ 	.word	0x000000ff
        /*0d14*/ 	.word	0x000002c0
        /*0d18*/ 	.short	0x010a
        /*0d1a*/ 	.byte	0x07
	.zero		1


	//   ....[194]....
        /*0d1c*/ 	.word	0x00006120
        /*0d20*/ 	.word	0x00000000
        /*0d24*/ 	.word	0x000002c8
        /*0d28*/ 	.short	0x010a
        /*0d2a*/ 	.byte	0xff
	.zero		1


	//   ....[195]....
        /*0d2c*/ 	.word	0x00006480
        /*0d30*/ 	.word	0x00000000
        /*0d34*/ 	.word	0x000002e0
        /*0d38*/ 	.short	0x010a
        /*0d3a*/ 	.byte	0xff
	.zero		1


	//   ....[196]....
        /*0d3c*/ 	.word	0x00006590
        /*0d40*/ 	.word	0x00000000
        /*0d44*/ 	.word	0x00000000
        /*0d48*/ 	.short	0x0101
        /*0d4a*/ 	.byte	0xff
	.zero		1


	//   ....[197]....
        /*0d4c*/ 	.word	0x00006fe0
        /*0d50*/ 	.word	0x000000ff
        /*0d54*/ 	.word	0x000002a0
        /*0d58*/ 	.short	0x010a
        /*0d5a*/ 	.byte	0x30
	.zero		1


	//   ....[198]....
        /*0d5c*/ 	.word	0x00007050
        /*0d60*/ 	.word	0x0000004f
        /*0d64*/ 	.word	0x00000300
        /*0d68*/ 	.short	0x010a
        /*0d6a*/ 	.byte	0xff
	.zero		1


	//   ....[199]....
        /*0d6c*/ 	.word	0x00007100
        /*0d70*/ 	.word	0x000000ff
        /*0d74*/ 	.word	0x000002a0
        /*0d78*/ 	.short	0x010a
        /*0d7a*/ 	.byte	0x30
	.zero		1


	//   ....[200]....
        /*0d7c*/ 	.word	0x000071e0
        /*0d80*/ 	.word	0x0000004f
        /*0d84*/ 	.word	0x00000300
        /*0d88*/ 	.short	0x010a
        /*0d8a*/ 	.byte	0xff
	.zero		1


	//   ....[201]....
        /*0d8c*/ 	.word	0x00007920
        /*0d90*/ 	.word	0x00000000
        /*0d94*/ 	.word	0x00000000
        /*0d98*/ 	.short	0x0101
        /*0d9a*/ 	.byte	0xff
	.zero		1


	//   ....[202]....
        /*0d9c*/ 	.word	0x00007930
        /*0da0*/ 	.word	0x00000003
        /*0da4*/ 	.word	0x000002a0
        /*0da8*/ 	.short	0x010a
        /*0daa*/ 	.byte	0xff
	.zero		1


	//   ....[203]....
        /*0dac*/ 	.word	0x000079f0
        /*0db0*/ 	.word	0x00000003
        /*0db4*/ 	.word	0x000002a0
        /*0db8*/ 	.short	0x010a
        /*0dba*/ 	.byte	0xff
	.zero		1


	//   ....[204]....
        /*0dbc*/ 	.word	0x000081c0
        /*0dc0*/ 	.word	0x00000000
        /*0dc4*/ 	.word	0x00000000
        /*0dc8*/ 	.short	0x0101
        /*0dca*/ 	.byte	0xff
	.zero		1


	//   ....[205]....
        /*0dcc*/ 	.word	0x000081d0
        /*0dd0*/ 	.word	0x00000004
        /*0dd4*/ 	.word	0x000002a0
        /*0dd8*/ 	.short	0x010a
        /*0dda*/ 	.byte	0xff
	.zero		1


	//   ....[206]....
        /*0ddc*/ 	.word	0x00008290
        /*0de0*/ 	.word	0x00000004
        /*0de4*/ 	.word	0x000002a0
        /*0de8*/ 	.short	0x010a
        /*0dea*/ 	.byte	0xff
	.zero		1


	//   ....[207]....
        /*0dec*/ 	.word	0x000085d0
        /*0df0*/ 	.word	0x000000ff
        /*0df4*/ 	.word	0x00000000
        /*0df8*/ 	.short	0x0101
        /*0dfa*/ 	.byte	0x05
	.zero		1


	//   ....[208]....
        /*0dfc*/ 	.word	0x00008ab0
        /*0e00*/ 	.word	0x00000003
        /*0e04*/ 	.word	0x00000000
        /*0e08*/ 	.short	0x0101
        /*0e0a*/ 	.byte	0xff
	.zero		1


	//   ....[209]....
        /*0e0c*/ 	.word	0x00008d20
        /*0e10*/ 	.word	0x000000ff
        /*0e14*/ 	.word	0x00000000
        /*0e18*/ 	.short	0x0101
        /*0e1a*/ 	.byte	0x04
	.zero		1


	//   ....[210]....
        /*0e1c*/ 	.word	0x00008d40
        /*0e20*/ 	.word	0x00000003
        /*0e24*/ 	.word	0x00000350
        /*0e28*/ 	.short	0x010a
        /*0e2a*/ 	.byte	0xff
	.zero		1


	//   ....[211]....
        /*0e2c*/ 	.word	0x00008da0
        /*0e30*/ 	.word	0x00000002
        /*0e34*/ 	.word	0x00000150
        /*0e38*/ 	.short	0x010a
        /*0e3a*/ 	.byte	0xff
	.zero		1


	//   ....[212]....
        /*0e3c*/ 	.word	0x00008e00
        /*0e40*/ 	.word	0x00000002
        /*0e44*/ 	.word	0x00000150
        /*0e48*/ 	.short	0x010a
        /*0e4a*/ 	.byte	0xff
	.zero		1


	//   ....[213]....
        /*0e4c*/ 	.word	0x00008e50
        /*0e50*/ 	.word	0x00000002
        /*0e54*/ 	.word	0x000002e0
        /*0e58*/ 	.short	0x010a
        /*0e5a*/ 	.byte	0xff
	.zero		1


	//   ....[214]....
        /*0e5c*/ 	.word	0x00008eb0
        /*0e60*/ 	.word	0x00000000
        /*0e64*/ 	.word	0x00000000
        /*0e68*/ 	.short	0x010a
        /*0e6a*/ 	.byte	0xff
	.zero		1


	//   ....[215]....
        /*0e6c*/ 	.word	0x00008f10
        /*0e70*/ 	.word	0x00000000
        /*0e74*/ 	.word	0x00000000
        /*0e78*/ 	.short	0x010a
        /*0e7a*/ 	.byte	0xff
	.zero		1


	//   ....[216]....
        /*0e7c*/ 	.word	0x00008f70
        /*0e80*/ 	.word	0x00000000
        /*0e84*/ 	.word	0x00000000
        /*0e88*/ 	.short	0x010a
        /*0e8a*/ 	.byte	0xff
	.zero		1


	//   ....[217]....
        /*0e8c*/ 	.word	0x00008fd0
        /*0e90*/ 	.word	0x00000000
        /*0e94*/ 	.word	0x00000000
        /*0e98*/ 	.short	0x010a
        /*0e9a*/ 	.byte	0xff
	.zero		1


	//   ....[218]....
        /*0e9c*/ 	.word	0x00009030
        /*0ea0*/ 	.word	0x00000000
        /*0ea4*/ 	.word	0x00000000
        /*0ea8*/ 	.short	0x010a
        /*0eaa*/ 	.byte	0xff
	.zero		1


	//   ....[219]....
        /*0eac*/ 	.word	0x00009090
        /*0eb0*/ 	.word	0x00000000
        /*0eb4*/ 	.word	0x00000000
        /*0eb8*/ 	.short	0x010a
        /*0eba*/ 	.byte	0xff
	.zero		1


	//   ....[220]....
        /*0ebc*/ 	.word	0x000090f0
        /*0ec0*/ 	.word	0x00000000
        /*0ec4*/ 	.word	0x00000000
        /*0ec8*/ 	.short	0x010a
        /*0eca*/ 	.byte	0xff
	.zero		1


	//   ....[221]....
        /*0ecc*/ 	.word	0x00009150
        /*0ed0*/ 	.word	0x00000000
        /*0ed4*/ 	.word	0x00000000
        /*0ed8*/ 	.short	0x010a
        /*0eda*/ 	.byte	0xff
	.zero		1


	//   ....[222]....
        /*0edc*/ 	.word	0x000091b0
        /*0ee0*/ 	.word	0x00000000
        /*0ee4*/ 	.word	0x00000000
        /*0ee8*/ 	.short	0x010a
        /*0eea*/ 	.byte	0xff
	.zero		1


	//   ....[223]....
        /*0eec*/ 	.word	0x00009210
        /*0ef0*/ 	.word	0x00000000
        /*0ef4*/ 	.word	0x00000000
        /*0ef8*/ 	.short	0x010a
        /*0efa*/ 	.byte	0xff
	.zero		1


	//   ....[224]....
        /*0efc*/ 	.word	0x00009270
        /*0f00*/ 	.word	0x00000000
        /*0f04*/ 	.word	0x00000000
        /*0f08*/ 	.short	0x010a
        /*0f0a*/ 	.byte	0xff
	.zero		1


	//   ....[225]....
        /*0f0c*/ 	.word	0x000092d0
        /*0f10*/ 	.word	0x00000000
        /*0f14*/ 	.word	0x00000000
        /*0f18*/ 	.short	0x010a
        /*0f1a*/ 	.byte	0xff
	.zero		1


	//   ....[226]....
        /*0f1c*/ 	.word	0x00009330
        /*0f20*/ 	.word	0x00000000
        /*0f24*/ 	.word	0x00000000
        /*0f28*/ 	.short	0x010a
        /*0f2a*/ 	.byte	0xff
	.zero		1


	//   ....[227]....
        /*0f2c*/ 	.word	0x00009390
        /*0f30*/ 	.word	0x00000000
        /*0f34*/ 	.word	0x00000000
        /*0f38*/ 	.short	0x010a
        /*0f3a*/ 	.byte	0xff
	.zero		1


	//   ....[228]....
        /*0f3c*/ 	.word	0x000093f0
        /*0f40*/ 	.word	0x00000000
        /*0f44*/ 	.word	0x00000000
        /*0f48*/ 	.short	0x010a
        /*0f4a*/ 	.byte	0xff
	.zero		1


	//   ....[229]....
        /*0f4c*/ 	.word	0x00009450
        /*0f50*/ 	.word	0x00000000
        /*0f54*/ 	.word	0x00000000
        /*0f58*/ 	.short	0x010a
        /*0f5a*/ 	.byte	0xff
	.zero		1


	//   ....[230]....
        /*0f5c*/ 	.word	0x000094b0
        /*0f60*/ 	.word	0x00000000
        /*0f64*/ 	.word	0x00000000
        /*0f68*/ 	.short	0x010a
        /*0f6a*/ 	.byte	0xff
	.zero		1


	//   ....[231]....
        /*0f6c*/ 	.word	0x00009510
        /*0f70*/ 	.word	0x00000000
        /*0f74*/ 	.word	0x00000000
        /*0f78*/ 	.short	0x010a
        /*0f7a*/ 	.byte	0xff
	.zero		1


	//   ....[232]....
        /*0f7c*/ 	.word	0x00009570
        /*0f80*/ 	.word	0x00000000
        /*0f84*/ 	.word	0x00000000
        /*0f88*/ 	.short	0x010a
        /*0f8a*/ 	.byte	0xff
	.zero		1


	//   ....[233]....
        /*0f8c*/ 	.word	0x000095d0
        /*0f90*/ 	.word	0x00000000
        /*0f94*/ 	.word	0x00000000
        /*0f98*/ 	.short	0x010a
        /*0f9a*/ 	.byte	0xff
	.zero		1


	//   ....[234]....
        /*0f9c*/ 	.word	0x00009630
        /*0fa0*/ 	.word	0x00000000
        /*0fa4*/ 	.word	0x00000000
        /*0fa8*/ 	.short	0x010a
        /*0faa*/ 	.byte	0xff
	.zero		1


	//   ....[235]....
        /*0fac*/ 	.word	0x00009690
        /*0fb0*/ 	.word	0x00000000
        /*0fb4*/ 	.word	0x00000000
        /*0fb8*/ 	.short	0x010a
        /*0fba*/ 	.byte	0xff
	.zero		1


	//   ....[236]....
        /*0fbc*/ 	.word	0x000096f0
        /*0fc0*/ 	.word	0x00000000
        /*0fc4*/ 	.word	0x00000000
        /*0fc8*/ 	.short	0x010a
        /*0fca*/ 	.byte	0xff
	.zero		1


	//   ....[237]....
        /*0fcc*/ 	.word	0x00009750
        /*0fd0*/ 	.word	0x00000000
        /*0fd4*/ 	.word	0x00000000
        /*0fd8*/ 	.short	0x010a
        /*0fda*/ 	.byte	0xff
	.zero		1


	//   ....[238]....
        /*0fdc*/ 	.word	0x000097b0
        /*0fe0*/ 	.word	0x00000000
        /*0fe4*/ 	.word	0x00000000
        /*0fe8*/ 	.short	0x010a
        /*0fea*/ 	.byte	0xff
	.zero		1


	//   ....[239]....
        /*0fec*/ 	.word	0x00009810
        /*0ff0*/ 	.word	0x00000000
        /*0ff4*/ 	.word	0x00000000
        /*0ff8*/ 	.short	0x010a
        /*0ffa*/ 	.byte	0xff
	.zero		1


	//   ....[240]....
        /*0ffc*/ 	.word	0x00009870
        /*1000*/ 	.word	0x00000000
        /*1004*/ 	.word	0x00000000
        /*1008*/ 	.short	0x010a
        /*100a*/ 	.byte	0xff
	.zero		1


	//   ....[241]....
        /*100c*/ 	.word	0x000098d0
        /*1010*/ 	.word	0x00000000
        /*1014*/ 	.word	0x00000000
        /*1018*/ 	.short	0x010a
        /*101a*/ 	.byte	0xff
	.zero		1


	//   ....[242]....
        /*101c*/ 	.word	0x00009930
        /*1020*/ 	.word	0x00000000
        /*1024*/ 	.word	0x00000000
        /*1028*/ 	.short	0x010a
        /*102a*/ 	.byte	0xff
	.zero		1


	//   ....[243]....
        /*102c*/ 	.word	0x00009990
        /*1030*/ 	.word	0x00000000
        /*1034*/ 	.word	0x00000000
        /*1038*/ 	.short	0x010a
        /*103a*/ 	.byte	0xff
	.zero		1


	//   ....[244]....
        /*103c*/ 	.word	0x000099f0
        /*1040*/ 	.word	0x00000000
        /*1044*/ 	.word	0x00000000
        /*1048*/ 	.short	0x010a
        /*104a*/ 	.byte	0xff
	.zero		1


	//   ....[245]....
        /*104c*/ 	.word	0x00009a50
        /*1050*/ 	.word	0x00000000
        /*1054*/ 	.word	0x00000000
        /*1058*/ 	.short	0x010a
        /*105a*/ 	.byte	0xff
	.zero		1


	//   ....[246]....
        /*105c*/ 	.word	0x00009ab0
        /*1060*/ 	.word	0x00000000
        /*1064*/ 	.word	0x00000000
        /*1068*/ 	.short	0x010a
        /*106a*/ 	.byte	0xff
	.zero		1


	//   ....[247]....
        /*106c*/ 	.word	0x00009b10
        /*1070*/ 	.word	0x00000000
        /*1074*/ 	.word	0x00000000
        /*1078*/ 	.short	0x010a
        /*107a*/ 	.byte	0xff
	.zero		1


	//   ....[248]....
        /*107c*/ 	.word	0x00009b70
        /*1080*/ 	.word	0x00000000
        /*1084*/ 	.word	0x00000000
        /*1088*/ 	.short	0x010a
        /*108a*/ 	.byte	0xff
	.zero		1


	//   ....[249]....
        /*108c*/ 	.word	0x00009bd0
        /*1090*/ 	.word	0x00000000
        /*1094*/ 	.word	0x00000000
        /*1098*/ 	.short	0x010a
        /*109a*/ 	.byte	0xff
	.zero		1


	//   ....[250]....
        /*109c*/ 	.word	0x00009c30
        /*10a0*/ 	.word	0x00000000
        /*10a4*/ 	.word	0x00000000
        /*10a8*/ 	.short	0x010a
        /*10aa*/ 	.byte	0xff
	.zero		1


	//   ....[251]....
        /*10ac*/ 	.word	0x00009c90
        /*10b0*/ 	.word	0x00000000
        /*10b4*/ 	.word	0x00000000
        /*10b8*/ 	.short	0x010a
        /*10ba*/ 	.byte	0xff
	.zero		1


	//   ....[252]....
        /*10bc*/ 	.word	0x00009cf0
        /*10c0*/ 	.word	0x00000000
        /*10c4*/ 	.word	0x00000000
        /*10c8*/ 	.short	0x010a
        /*10ca*/ 	.byte	0xff
	.zero		1


	//   ....[253]....
        /*10cc*/ 	.word	0x00009d50
        /*10d0*/ 	.word	0x00000000
        /*10d4*/ 	.word	0x00000000
        /*10d8*/ 	.short	0x010a
        /*10da*/ 	.byte	0xff
	.zero		1


	//   ....[254]....
        /*10dc*/ 	.word	0x00009db0
        /*10e0*/ 	.word	0x00000000
        /*10e4*/ 	.word	0x00000000
        /*10e8*/ 	.short	0x010a
        /*10ea*/ 	.byte	0xff
	.zero		1


	//   ....[255]....
        /*10ec*/ 	.word	0x00009e00
        /*10f0*/ 	.word	0x00000000
        /*10f4*/ 	.word	0x00000340
        /*10f8*/ 	.short	0x010a
        /*10fa*/ 	.byte	0xff
	.zero		1


	//   ....[0]....
        /*10fc*/ 	.word	0x00009e60
        /*1100*/ 	.word	0x00000000
        /*1104*/ 	.word	0x000002f0
        /*1108*/ 	.short	0x010a
        /*110a*/ 	.byte	0xff
	.zero		1


	//   ....[1]....
        /*110c*/ 	.word	0x00009eb0
        /*1110*/ 	.word	0x00000000
        /*1114*/ 	.word	0x000002e0
        /*1118*/ 	.short	0x010a
        /*111a*/ 	.byte	0xff
	.zero		1


	//   ....[2]....
        /*111c*/ 	.word	0x00009f10
        /*1120*/ 	.word	0x00000000
        /*1124*/ 	.word	0x000002f0
        /*1128*/ 	.short	0x010a
        /*112a*/ 	.byte	0xff
	.zero		1


	//   ....[3]....
        /*112c*/ 	.word	0x00009f60
        /*1130*/ 	.word	0x00000000
        /*1134*/ 	.word	0x000002e0
        /*1138*/ 	.short	0x010a
        /*113a*/ 	.byte	0xff
	.zero		1


	//   ....[4]....
        /*113c*/ 	.word	0x00009fc0
        /*1140*/ 	.word	0x00000003
        /*1144*/ 	.word	0x00000320
        /*1148*/ 	.short	0x010a
        /*114a*/ 	.byte	0xff
	.zero		1


	//   ....[5]....
        /*114c*/ 	.word	0x0000a020
        /*1150*/ 	.word	0x00000000
        /*1154*/ 	.word	0x00000000
        /*1158*/ 	.short	0x010a
        /*115a*/ 	.byte	0xff
	.zero		1


	//   ....[6]....
        /*115c*/ 	.word	0x0000a080
        /*1160*/ 	.word	0x00000000
        /*1164*/ 	.word	0x00000000
        /*1168*/ 	.short	0x010a
        /*116a*/ 	.byte	0xff
	.zero		1


	//   ....[7]....
        /*116c*/ 	.word	0x0000a0e0
        /*1170*/ 	.word	0x00000000
        /*1174*/ 	.word	0x00000000
        /*1178*/ 	.short	0x010a
        /*117a*/ 	.byte	0xff
	.zero		1


	//   ....[8]....
        /*117c*/ 	.word	0x0000a140
        /*1180*/ 	.word	0x00000000
        /*1184*/ 	.word	0x00000000
        /*1188*/ 	.short	0x010a
        /*118a*/ 	.byte	0xff
	.zero		1


	//   ....[9]....
        /*118c*/ 	.word	0x0000a1a0
        /*1190*/ 	.word	0x00000000
        /*1194*/ 	.word	0x00000000
        /*1198*/ 	.short	0x010a
        /*119a*/ 	.byte	0xff
	.zero		1


	//   ....[10]....
        /*119c*/ 	.word	0x0000a1f0
        /*11a0*/ 	.word	0x00000000
        /*11a4*/ 	.word	0x000002e0
        /*11a8*/ 	.short	0x010a
        /*11aa*/ 	.byte	0xff
	.zero		1


	//   ....[11]....
        /*11ac*/ 	.word	0x0000a250
        /*11b0*/ 	.word	0x00000000
        /*11b4*/ 	.word	0x000002d8
        /*11b8*/ 	.short	0x010a
        /*11ba*/ 	.byte	0xff
	.zero		1


	//   ....[12]....
        /*11bc*/ 	.word	0x0000a2b0
        /*11c0*/ 	.word	0x00000003
        /*11c4*/ 	.word	0x000002b8
        /*11c8*/ 	.short	0x010a
        /*11ca*/ 	.byte	0xff
	.zero		1


	//   ....[13]....
        /*11cc*/ 	.word	0x0000a310
        /*11d0*/ 	.word	0x00000003
        /*11d4*/ 	.word	0x000002c0
        /*11d8*/ 	.short	0x010a
        /*11da*/ 	.byte	0xff
	.zero		1


	//   ....[14]....
        /*11dc*/ 	.word	0x0000a370
        /*11e0*/ 	.word	0x00000003
        /*11e4*/ 	.word	0x000002c8
        /*11e8*/ 	.short	0x010a
        /*11ea*/ 	.byte	0xff
	.zero		1


	//   ....[15]....
        /*11ec*/ 	.word	0x0000a3d0
        /*11f0*/ 	.word	0x00000000
        /*11f4*/ 	.word	0x000002b8
        /*11f8*/ 	.short	0x010a
        /*11fa*/ 	.byte	0xff
	.zero		1


	//   ....[16]....
        /*11fc*/ 	.word	0x0000a430
        /*1200*/ 	.word	0x00000000
        /*1204*/ 	.word	0x000002c0
        /*1208*/ 	.short	0x010a
        /*120a*/ 	.byte	0xff
	.zero		1


	//   ....[17]....
        /*120c*/ 	.word	0x0000a480
        /*1210*/ 	.word	0x00000000
        /*1214*/ 	.word	0x000002e0
        /*1218*/ 	.short	0x010a
        /*121a*/ 	.byte	0xff
	.zero		1


	//   ....[18]....
        /*121c*/ 	.word	0x0000a4e0
        /*1220*/ 	.word	0x00000000
        /*1224*/ 	.word	0x000002a0
        /*1228*/ 	.short	0x010a
        /*122a*/ 	.byte	0xff
	.zero		1


	//   ....[19]....
        /*122c*/ 	.word	0x0000a530
        /*1230*/ 	.word	0x0000004f
        /*1234*/ 	.word	0x00000300
        /*1238*/ 	.short	0x010a
        /*123a*/ 	.byte	0xff
	.zero		1


	//   ....[20]....
        /*123c*/ 	.word	0x0000a580
        /*1240*/ 	.word	0x00000003
        /*1244*/ 	.word	0x000002a0
        /*1248*/ 	.short	0x010a
        /*124a*/ 	.byte	0xff
	.zero		1


	//   ....[21]....
        /*124c*/ 	.word	0x0000a5d0
        /*1250*/ 	.word	0x00000004
        /*1254*/ 	.word	0x000002a0
        /*1258*/ 	.short	0x010a
        /*125a*/ 	.byte	0xff
	.zero		1


	//----- nvinfo : EIATTR_NUM_MBARRIERS
	.align		4
.L_47:
        /*125c*/ 	.byte	0x03, 0x38
        /*125e*/ 	.short	0x006c


	//----- nvinfo : EIATTR_EXIT_INSTR_OFFSETS
	.align		4
        /*1260*/ 	.byte	0x04, 0x1c
        /*1262*/ 	.short	(.L_49 - .L_48)


	//   ....[0]....
.L_48:
        /*1264*/ 	.word	0x00003f40


	//   ....[1]....
        /*1268*/ 	.word	0x00004430


	//   ....[2]....
        /*126c*/ 	.word	0x00004490


	//   ....[3]....
        /*1270*/ 	.word	0x00005290


	//   ....[4]....
        /*1274*/ 	.word	0x00006150


	//   ....[5]....
        /*1278*/ 	.word	0x00006190


	//   ....[6]....
        /*127c*/ 	.word	0x00008c10


	//   ....[7]....
        /*1280*/ 	.word	0x00008c90


	//   ....[8]....
        /*1284*/ 	.word	0x00008cc0


	//   ....[9]....
        /*1288*/ 	.word	0x00008d30


	//----- nvinfo : EIATTR_MAX_THREADS
	.align		4
.L_49:
        /*128c*/ 	.byte	0x04, 0x05
        /*128e*/ 	.short	(.L_51 - .L_50)
.L_50:
        /*1290*/ 	.word	0x00000100
        /*1294*/ 	.word	0x00000001
        /*1298*/ 	.word	0x00000001


	//----- nvinfo : EIATTR_CRS_STACK_SIZE
	.align		4
.L_51:
        /*129c*/ 	.byte	0x04, 0x1e
        /*129e*/ 	.short	(.L_53 - .L_52)
.L_52:
        /*12a0*/ 	.word	0x00000000


	//----- nvinfo : EIATTR_CBANK_PARAM_SIZE
	.align		4
.L_53:
        /*12a4*/ 	.byte	0x03, 0x19
        /*12a6*/ 	.short	0x0800


	//----- nvinfo : EIATTR_PARAM_CBANK
	.align		4
        /*12a8*/ 	.byte	0x04, 0x0a
        /*12aa*/ 	.short	(.L_55 - .L_54)
	.align		4
.L_54:
        /*12ac*/ 	.word	index@(.nv.constant0._ZN7cutlass13device_kernelINS_4gemm6kernel13GemmUniversalIN4cute5tupleIJiiiiEEENS1_10collective13CollectiveMmaINS1_35MainloopSm100TmaUmmaWarpSpecializedILi42ELi2ELi4ENS5_IJNS4_1CILi1EEESB_SB_EEEEENS5_IJNSA_ILi64EEENSA_ILi96EEENSA_ILi16EEEEEENS_6half_tENS5_IJlSB_lEEESI_SJ_NS4_8TiledMMAINS4_8MMA_AtomIJNS4_20SM100_MMA_F16BF16_SSISI_SI_fLi64ELi96ELNS4_4UMMA5MajorE0ELSO_0ELNSN_7ScaleInE0ELSP_0EEEEEENS4_6LayoutISC_NS5_IJNSA_ILi0EEEST_ST_EEEEENS5_IJNS4_10UnderscoreESW_SW_EEEEENS4_13SM90_TMA_LOADENS4_14ComposedLayoutINS4_7SwizzleILi1ELi4ELi3EEENS4_18smem_ptr_flag_bitsILi16EEENSS_INS5_IJNSA_ILi8EEESG_EEENS5_IJSG_SB_EEEEEEEvNS4_8identityESZ_S19_vS1A_EENS_8epilogue10collective18CollectiveEpilogueINS1C_23Sm100TmaWarpSpecializedILi3ELi2ELi16ELb1ELb0EEEJSH_NS5_IJNSS_ISE_SB_EENSS_INSA_ILi32EEESB_EEEEESI_SJ_SI_SJ_NS1C_6fusion15FusionCallbacksIS1G_NS1L_17LinearCombinationISI_fSI_fLNS_15FloatRoundStyleE2EEESH_S1K_JEEENS4_5SM1004TMEM4LOAD26SM100_TMEM_LOAD_16dp256b4xESZ_NS10_INS11_ILi2ELi4ELi3EEES14_NSS_INS5_IJS15_S1I_EEENS5_IJS1I_SB_EEEEEEENS4_17SM75_U32x4_LDSM_NENS4_14SM90_TMA_STOREES1Z_NS4_17SM90_U32x4_STSM_NENS4_39AutoVectorizingCopyWithAssumedAlignmentILi128EEEEEEvvEEEEvNT_6ParamsE)
        /*12b0*/ 	.short	0x0380
        /*12b2*/ 	.short	0x0800


	//----- nvinfo : EIATTR_SW_WAR
	.align		4
.L_55:
        /*12b4*/ 	.byte	0x04, 0x36
        /*12b6*/ 	.short	(.L_57 - .L_56)
.L_56:
        /*12b8*/ 	.word	0x00000008
.L_57:


//--------------------- .nv.callgraph             --------------------------
	.section	.nv.callgraph,"",@"SHT_CUDA_CALLGRAPH"
	.align	4
	.sectionentsize	8
	.align		4
        /*0000*/ 	.word	0x00000000
	.align		4
        /*0004*/ 	.word	0xffffffff
	.align		4
        /*0008*/ 	.word	index@(_ZN7cutlass13device_kernelINS_4gemm6kernel13GemmUniversalIN4cute5tupleIJiiiiEEENS1_10collective13CollectiveMmaINS1_35MainloopSm100TmaUmmaWarpSpecializedILi42ELi2ELi4ENS5_IJNS4_1CILi1EEESB_SB_EEEEENS5_IJNSA_ILi64EEENSA_ILi96EEENSA_ILi16EEEEEENS_6half_tENS5_IJlSB_lEEESI_SJ_NS4_8TiledMMAINS4_8MMA_AtomIJNS4_20SM100_MMA_F16BF16_SSISI_SI_fLi64ELi96ELNS4_4UMMA5MajorE0ELSO_0ELNSN_7ScaleInE0ELSP_0EEEEEENS4_6LayoutISC_NS5_IJNSA_ILi0EEEST_ST_EEEEENS5_IJNS4_10UnderscoreESW_SW_EEEEENS4_13SM90_TMA_LOADENS4_14ComposedLayoutINS4_7SwizzleILi1ELi4ELi3EEENS4_18smem_ptr_flag_bitsILi16EEENSS_INS5_IJNSA_ILi8EEESG_EEENS5_IJSG_SB_EEEEEEEvNS4_8identityESZ_S19_vS1A_EENS_8epilogue10collective18CollectiveEpilogueINS1C_23Sm100TmaWarpSpecializedILi3ELi2ELi16ELb1ELb0EEEJSH_NS5_IJNSS_ISE_SB_EENSS_INSA_ILi32EEESB_EEEEESI_SJ_SI_SJ_NS1C_6fusion15FusionCallbacksIS1G_NS1L_17LinearCombinationISI_fSI_fLNS_15FloatRoundStyleE2EEESH_S1K_JEEENS4_5SM1004TMEM4LOAD26SM100_TMEM_LOAD_16dp256b4xESZ_NS10_INS11_ILi2ELi4ELi3EEES14_NSS_INS5_IJS15_S1I_EEENS5_IJS1I_SB_EEEEEEENS4_17SM75_U32x4_LDSM_NENS4_14SM90_TMA_STOREES1Z_NS4_17SM90_U32x4_STSM_NENS4_39AutoVectorizingCopyWithAssumedAlignmentILi128EEEEEEvvEEEEvNT_6ParamsE)
	.align		4
        /*000c*/ 	.word	index@(__assertfail)
	.align		4
        /*0010*/ 	.word	0x00000000
	.align		4
        /*0014*/ 	.word	0xfffffffe
	.align		4
        /*0018*/ 	.word	0x00000000
	.align		4
        /*001c*/ 	.word	0xfffffffd
	.align		4
        /*0020*/ 	.word	0x00000000
	.align		4
        /*0024*/ 	.word	0xfffffffc


//--------------------- .nv.constant4             --------------------------
	.section	.nv.constant4,"a",@progbits
	.align	8
	.align		8
.nv.constant4:
        /*0000*/ 	.dword	__assertfail
	.align		8
        /*0008*/ 	.dword	__unnamed_1
	.align		8
        /*0010*/ 	.dword	__unnamed_2
	.align		8
        /*0018*/ 	.dword	_ZN40_INTERNAL_22543b46_4_k_cu_6fd52272_128194cuda3std3__45__cpo5beginE
	.align		8
        /*0020*/ 	.dword	_ZN40_INTERNAL_22543b46_4_k_cu_6fd52272_128194cuda3std3__45__cpo3endE
	.align		8
        /*0028*/ 	.dword	_ZN40_INTERNAL_22543b46_4_k_cu_6fd52272_128194cuda3std3__45__cpo6cbeginE
	.align		8
        /*0030*/ 	.dword	_ZN40_INTERNAL_22543b46_4_k_cu_6fd52272_128194cuda3std3__45__cpo4cendE
	.align		8
        /*0038*/ 	.dword	_ZN40_INTERNAL_22543b46_4_k_cu_6fd52272_128194cuda3std3__442_GLOBAL__N__22543b46_4_k_cu_6fd52272_128196ignoreE
	.align		8
        /*0040*/ 	.dword	_ZN40_INTERNAL_22543b46_4_k_cu_6fd52272_128194cuda3std3__419piecewise_constructE
	.align		8
        /*0048*/ 	.dword	_ZN40_INTERNAL_22543b46_4_k_cu_6fd52272_128194cuda3std3__48in_placeE
	.align		8
        /*0050*/ 	.dword	_ZN40_INTERNAL_22543b46_4_k_cu_6fd52272_128194cuda3std6ranges3__45__cpo4swapE
	.align		8
        /*0058*/ 	.dword	_ZN40_INTERNAL_22543b46_4_k_cu_6fd52272_128194cuda3std6ranges3__45__cpo9iter_moveE
	.align		8
        /*0060*/ 	.dword	_ZN40_INTERNAL_22543b46_4_k_cu_6fd52272_128194cute7productE
	.align		8
        /*0068*/ 	.dword	_ZN40_INTERNAL_22543b46_4_k_cu_6fd52272_128194cute1_E
	.align		8
        /*0070*/ 	.dword	$str$25
	.align		8
        /*0078*/ 	.dword	$str$26
	.align		8
        /*0080*/ 	.dword	$str$27
	.align		8
        /*0088*/ 	.dword	$str$28


//--------------------- .text._ZN7cutlass13device_kernelINS_4gemm6kernel13GemmUniversalIN4cute5tupleIJiiiiEEENS1_10collective13CollectiveMmaINS1_35MainloopSm100TmaUmmaWarpSpecializedILi42ELi2ELi4ENS5_IJNS4_1CILi1EEESB_SB_EEEEENS5_IJNSA_ILi64EEENSA_ILi96EEENSA_ILi16EEEEEENS_6half_tENS5_IJlSB_lEEESI_SJ_NS4_8TiledMMAINS4_8MMA_AtomIJNS4_20SM100_MMA_F16BF16_SSISI_SI_fLi64ELi96ELNS4_4UMMA5MajorE0ELSO_0ELNSN_7ScaleInE0ELSP_0EEEEEENS4_6LayoutISC_NS5_IJNSA_ILi0EEEST_ST_EEEEENS5_IJNS4_10UnderscoreESW_SW_EEEEENS4_13SM90_TMA_LOADENS4_14ComposedLayoutINS4_7SwizzleILi1ELi4ELi3EEENS4_18smem_ptr_flag_bitsILi16EEENSS_INS5_IJNSA_ILi8EEESG_EEENS5_IJSG_SB_EEEEEEEvNS4_8identityESZ_S19_vS1A_EENS_8epilogue10collective18CollectiveEpilogueINS1C_23Sm100TmaWarpSpecializedILi3ELi2ELi16ELb1ELb0EEEJSH_NS5_IJNSS_ISE_SB_EENSS_INSA_ILi32EEESB_EEEEESI_SJ_SI_SJ_NS1C_6fusion15FusionCallbacksIS1G_NS1L_17LinearCombinationISI_fSI_fLNS_15FloatRoundStyleE2EEESH_S1K_JEEENS4_5SM1004TMEM4LOAD26SM100_TMEM_LOAD_16dp256b4xESZ_NS10_INS11_ILi2ELi4ELi3EEES14_NSS_INS5_IJS15_S1I_EEENS5_IJS1I_SB_EEEEEEENS4_17SM75_U32x4_LDSM_NENS4_14SM90_TMA_STOREES1Z_NS4_17SM90_U32x4_STSM_NENS4_39AutoVectorizingCopyWithAssumedAlignmentILi128EEEEEEvvEEEEvNT_6ParamsE --------------------------
	.section	.text._ZN7cutlass13device_kernelINS_4gemm6kernel13GemmUniversalIN4cute5tupleIJiiiiEEENS1_10collective13CollectiveMmaINS1_35MainloopSm100TmaUmmaWarpSpecializedILi42ELi2ELi4ENS5_IJNS4_1CILi1EEESB_SB_EEEEENS5_IJNSA_ILi64EEENSA_ILi96EEENSA_ILi16EEEEEENS_6half_tENS5_IJlSB_lEEESI_SJ_NS4_8TiledMMAINS4_8MMA_AtomIJNS4_20SM100_MMA_F16BF16_SSISI_SI_fLi64ELi96ELNS4_4UMMA5MajorE0ELSO_0ELNSN_7ScaleInE0ELSP_0EEEEEENS4_6LayoutISC_NS5_IJNSA_ILi0EEEST_ST_EEEEENS5_IJNS4_10UnderscoreESW_SW_EEEEENS4_13SM90_TMA_LOADENS4_14ComposedLayoutINS4_7SwizzleILi1ELi4ELi3EEENS4_18smem_ptr_flag_bitsILi16EEENSS_INS5_IJNSA_ILi8EEESG_EEENS5_IJSG_SB_EEEEEEEvNS4_8identityESZ_S19_vS1A_EENS_8epilogue10collective18CollectiveEpilogueINS1C_23Sm100TmaWarpSpecializedILi3ELi2ELi16ELb1ELb0EEEJSH_NS5_IJNSS_ISE_SB_EENSS_INSA_ILi32EEESB_EEEEESI_SJ_SI_SJ_NS1C_6fusion15FusionCallbacksIS1G_NS1L_17LinearCombinationISI_fSI_fLNS_15FloatRoundStyleE2EEESH_S1K_JEEENS4_5SM1004TMEM4LOAD26SM100_TMEM_LOAD_16dp256b4xESZ_NS10_INS11_ILi2ELi4ELi3EEES14_NSS_INS5_IJS15_S1I_EEENS5_IJS1I_SB_EEEEEEENS4_17SM75_U32x4_LDSM_NENS4_14SM90_TMA_STOREES1Z_NS4_17SM90_U32x4_STSM_NENS4_39AutoVectorizingCopyWithAssumedAlignmentILi128EEEEEEvvEEEEvNT_6ParamsE,"ax",@progbits
	.align	128
.text._ZN7cutlass13device_kernelINS_4gemm6kernel13GemmUniversalIN4cute5tupleIJiiiiEEENS1_10collective13CollectiveMmaINS1_35MainloopSm100TmaUmmaWarpSpecializedILi42ELi2ELi4ENS5_IJNS4_1CILi1EEESB_SB_EEEEENS5_IJNSA_ILi64EEENSA_ILi96EEENSA_ILi16EEEEEENS_6half_tENS5_IJlSB_lEEESI_SJ_NS4_8TiledMMAINS4_8MMA_AtomIJNS4_20SM100_MMA_F16BF16_SSISI_SI_fLi64ELi96ELNS4_4UMMA5MajorE0ELSO_0ELNSN_7ScaleInE0ELSP_0EEEEEENS4_6LayoutISC_NS5_IJNSA_ILi0EEEST_ST_EEEEENS5_IJNS4_10UnderscoreESW_SW_EEEEENS4_13SM90_TMA_LOADENS4_14ComposedLayoutINS4_7SwizzleILi1ELi4ELi3EEENS4_18smem_ptr_flag_bitsILi16EEENSS_INS5_IJNSA_ILi8EEESG_EEENS5_IJSG_SB_EEEEEEEvNS4_8identityESZ_S19_vS1A_EENS_8epilogue10collective18CollectiveEpilogueINS1C_23Sm100TmaWarpSpecializedILi3ELi2ELi16ELb1ELb0EEEJSH_NS5_IJNSS_ISE_SB_EENSS_INSA_ILi32EEESB_EEEEESI_SJ_SI_SJ_NS1C_6fusion15FusionCallbacksIS1G_NS1L_17LinearCombinationISI_fSI_fLNS_15FloatRoundStyleE2EEESH_S1K_JEEENS4_5SM1004TMEM4LOAD26SM100_TMEM_LOAD_16dp256b4xESZ_NS10_INS11_ILi2ELi4ELi3EEES14_NSS_INS5_IJS15_S1I_EEENS5_IJS1I_SB_EEEEEEENS4_17SM75_U32x4_LDSM_NENS4_14SM90_TMA_STOREES1Z_NS4_17SM90_U32x4_STSM_NENS4_39AutoVectorizingCopyWithAssumedAlignmentILi128EEEEEEvvEEEEvNT_6ParamsE:
        .type           _ZN7cutlass13device_kernelINS_4gemm6kernel13GemmUniversalIN4cute5tupleIJiiiiEEENS1_10collective13CollectiveMmaINS1_35MainloopSm100TmaUmmaWarpSpecializedILi42ELi2ELi4ENS5_IJNS4_1CILi1EEESB_SB_EEEEENS5_IJNSA_ILi64EEENSA_ILi96EEENSA_ILi16EEEEEENS_6half_tENS5_IJlSB_lEEESI_SJ_NS4_8TiledMMAINS4_8MMA_AtomIJNS4_20SM100_MMA_F16BF16_SSISI_SI_fLi64ELi96ELNS4_4UMMA5MajorE0ELSO_0ELNSN_7ScaleInE0ELSP_0EEEEEENS4_6LayoutISC_NS5_IJNSA_ILi0EEEST_ST_EEEEENS5_IJNS4_10UnderscoreESW_SW_EEEEENS4_13SM90_TMA_LOADENS4_14ComposedLayoutINS4_7SwizzleILi1ELi4ELi3EEENS4_18smem_ptr_flag_bitsILi16EEENSS_INS5_IJNSA_ILi8EEESG_EEENS5_IJSG_SB_EEEEEEEvNS4_8identityESZ_S19_vS1A_EENS_8epilogue10collective18CollectiveEpilogueINS1C_23Sm100TmaWarpSpecializedILi3ELi2ELi16ELb1ELb0EEEJSH_NS5_IJNSS_ISE_SB_EENSS_INSA_ILi32EEESB_EEEEESI_SJ_SI_SJ_NS1C_6fusion15FusionCallbacksIS1G_NS1L_17LinearCombinationISI_fSI_fLNS_15FloatRoundStyleE2EEESH_S1K_JEEENS4_5SM1004TMEM4LOAD26SM100_TMEM_LOAD_16dp256b4xESZ_NS10_INS11_ILi2ELi4ELi3EEES14_NSS_INS5_IJS15_S1I_EEENS5_IJS1I_SB_EEEEEEENS4_17SM75_U32x4_LDSM_NENS4_14SM90_TMA_STOREES1Z_NS4_17SM90_U32x4_STSM_NENS4_39AutoVectorizingCopyWithAssumedAlignmentILi128EEEEEEvvEEEEvNT_6ParamsE,@function
        .size           _ZN7cutlass13device_kernelINS_4gemm6kernel13GemmUniversalIN4cute5tupleIJiiiiEEENS1_10collective13CollectiveMmaINS1_35MainloopSm100TmaUmmaWarpSpecializedILi42ELi2ELi4ENS5_IJNS4_1CILi1EEESB_SB_EEEEENS5_IJNSA_ILi64EEENSA_ILi96EEENSA_ILi16EEEEEENS_6half_tENS5_IJlSB_lEEESI_SJ_NS4_8TiledMMAINS4_8MMA_AtomIJNS4_20SM100_MMA_F16BF16_SSISI_SI_fLi64ELi96ELNS4_4UMMA5MajorE0ELSO_0ELNSN_7ScaleInE0ELSP_0EEEEEENS4_6LayoutISC_NS5_IJNSA_ILi0EEEST_ST_EEEEENS5_IJNS4_10UnderscoreESW_SW_EEEEENS4_13SM90_TMA_LOADENS4_14ComposedLayoutINS4_7SwizzleILi1ELi4ELi3EEENS4_18smem_ptr_flag_bitsILi16EEENSS_INS5_IJNSA_ILi8EEESG_EEENS5_IJSG_SB_EEEEEEEvNS4_8identityESZ_S19_vS1A_EENS_8epilogue10collective18CollectiveEpilogueINS1C_23Sm100TmaWarpSpecializedILi3ELi2ELi16ELb1ELb0EEEJSH_NS5_IJNSS_ISE_SB_EENSS_INSA_ILi32EEESB_EEEEESI_SJ_SI_SJ_NS1C_6fusion15FusionCallbacksIS1G_NS1L_17LinearCombinationISI_fSI_fLNS_15FloatRoundStyleE2EEESH_S1K_JEEENS4_5SM1004TMEM4LOAD26SM100_TMEM_LOAD_16dp256b4xESZ_NS10_INS11_ILi2ELi4ELi3EEES14_NSS_INS5_IJS15_S1I_EEENS5_IJS1I_SB_EEEEEEENS4_17SM75_U32x4_LDSM_NENS4_14SM90_TMA_STOREES1Z_NS4_17SM90_U32x4_STSM_NENS4_39AutoVectorizingCopyWithAssumedAlignmentILi128EEEEEEvvEEEEvNT_6ParamsE,(.L_x_278 - _ZN7cutlass13device_kernelINS_4gemm6kernel13GemmUniversalIN4cute5tupleIJiiiiEEENS1_10collective13CollectiveMmaINS1_35MainloopSm100TmaUmmaWarpSpecializedILi42ELi2ELi4ENS5_IJNS4_1CILi1EEESB_SB_EEEEENS5_IJNSA_ILi64EEENSA_ILi96EEENSA_ILi16EEEEEENS_6half_tENS5_IJlSB_lEEESI_SJ_NS4_8TiledMMAINS4_8MMA_AtomIJNS4_20SM100_MMA_F16BF16_SSISI_SI_fLi64ELi96ELNS4_4UMMA5MajorE0ELSO_0ELNSN_7ScaleInE0ELSP_0EEEEEENS4_6LayoutISC_NS5_IJNSA_ILi0EEEST_ST_EEEEENS5_IJNS4_10UnderscoreESW_SW_EEEEENS4_13SM90_TMA_LOADENS4_14ComposedLayoutINS4_7SwizzleILi1ELi4ELi3EEENS4_18smem_ptr_flag_bitsILi16EEENSS_INS5_IJNSA_ILi8EEESG_EEENS5_IJSG_SB_EEEEEEEvNS4_8identityESZ_S19_vS1A_EENS_8epilogue10collective18CollectiveEpilogueINS1C_23Sm100TmaWarpSpecializedILi3ELi2ELi16ELb1ELb0EEEJSH_NS5_IJNSS_ISE_SB_EENSS_INSA_ILi32EEESB_EEEEESI_SJ_SI_SJ_NS1C_6fusion15FusionCallbacksIS1G_NS1L_17LinearCombinationISI_fSI_fLNS_15FloatRoundStyleE2EEESH_S1K_JEEENS4_5SM1004TMEM4LOAD26SM100_TMEM_LOAD_16dp256b4xESZ_NS10_INS11_ILi2ELi4ELi3EEES14_NSS_INS5_IJS15_S1I_EEENS5_IJS1I_SB_EEEEEEENS4_17SM75_U32x4_LDSM_NENS4_14SM90_TMA_STOREES1Z_NS4_17SM90_U32x4_STSM_NENS4_39AutoVectorizingCopyWithAssumedAlignmentILi128EEEEEEvvEEEEvNT_6ParamsE)
        .other          _ZN7cutlass13device_kernelINS_4gemm6kernel13GemmUniversalIN4cute5tupleIJiiiiEEENS1_10collective13CollectiveMmaINS1_35MainloopSm100TmaUmmaWarpSpecializedILi42ELi2ELi4ENS5_IJNS4_1CILi1EEESB_SB_EEEEENS5_IJNSA_ILi64EEENSA_ILi96EEENSA_ILi16EEEEEENS_6half_tENS5_IJlSB_lEEESI_SJ_NS4_8TiledMMAINS4_8MMA_AtomIJNS4_20SM100_MMA_F16BF16_SSISI_SI_fLi64ELi96ELNS4_4UMMA5MajorE0ELSO_0ELNSN_7ScaleInE0ELSP_0EEEEEENS4_6LayoutISC_NS5_IJNSA_ILi0EEEST_ST_EEEEENS5_IJNS4_10UnderscoreESW_SW_EEEEENS4_13SM90_TMA_LOADENS4_14ComposedLayoutINS4_7SwizzleILi1ELi4ELi3EEENS4_18smem_ptr_flag_bitsILi16EEENSS_INS5_IJNSA_ILi8EEESG_EEENS5_IJSG_SB_EEEEEEEvNS4_8identityESZ_S19_vS1A_EENS_8epilogue10collective18CollectiveEpilogueINS1C_23Sm100TmaWarpSpecializedILi3ELi2ELi16ELb1ELb0EEEJSH_NS5_IJNSS_ISE_SB_EENSS_INSA_ILi32EEESB_EEEEESI_SJ_SI_SJ_NS1C_6fusion15FusionCallbacksIS1G_NS1L_17LinearCombinationISI_fSI_fLNS_15FloatRoundStyleE2EEESH_S1K_JEEENS4_5SM1004TMEM4LOAD26SM100_TMEM_LOAD_16dp256b4xESZ_NS10_INS11_ILi2ELi4ELi3EEES14_NSS_INS5_IJS15_S1I_EEENS5_IJS1I_SB_EEEEEEENS4_17SM75_U32x4_LDSM_NENS4_14SM90_TMA_STOREES1Z_NS4_17SM90_U32x4_STSM_NENS4_39AutoVectorizingCopyWithAssumedAlignmentILi128EEEEEEvvEEEEvNT_6ParamsE,@"STO_CUDA_ENTRY STV_DEFAULT"
_ZN7cutlass13device_kernelINS_4gemm6kernel13GemmUniversalIN4cute5tupleIJiiiiEEENS1_10collective13CollectiveMmaINS1_35MainloopSm100TmaUmmaWarpSpecializedILi42ELi2ELi4ENS5_IJNS4_1CILi1EEESB_SB_EEEEENS5_IJNSA_ILi64EEENSA_ILi96EEENSA_ILi16EEEEEENS_6half_tENS5_IJlSB_lEEESI_SJ_NS4_8TiledMMAINS4_8MMA_AtomIJNS4_20SM100_MMA_F16BF16_SSISI_SI_fLi64ELi96ELNS4_4UMMA5MajorE0ELSO_0ELNSN_7ScaleInE0ELSP_0EEEEEENS4_6LayoutISC_NS5_IJNSA_ILi0EEEST_ST_EEEEENS5_IJNS4_10UnderscoreESW_SW_EEEEENS4_13SM90_TMA_LOADENS4_14ComposedLayoutINS4_7SwizzleILi1ELi4ELi3EEENS4_18smem_ptr_flag_bitsILi16EEENSS_INS5_IJNSA_ILi8EEESG_EEENS5_IJSG_SB_EEEEEEEvNS4_8identityESZ_S19_vS1A_EENS_8epilogue10collective18CollectiveEpilogueINS1C_23Sm100TmaWarpSpecializedILi3ELi2ELi16ELb1ELb0EEEJSH_NS5_IJNSS_ISE_SB_EENSS_INSA_ILi32EEESB_EEEEESI_SJ_SI_SJ_NS1C_6fusion15FusionCallbacksIS1G_NS1L_17LinearCombinationISI_fSI_fLNS_15FloatRoundStyleE2EEESH_S1K_JEEENS4_5SM1004TMEM4LOAD26SM100_TMEM_LOAD_16dp256b4xESZ_NS10_INS11_ILi2ELi4ELi3EEES14_NSS_INS5_IJS15_S1I_EEENS5_IJS1I_SB_EEEEEEENS4_17SM75_U32x4_LDSM_NENS4_14SM90_TMA_STOREES1Z_NS4_17SM90_U32x4_STSM_NENS4_39AutoVectorizingCopyWithAssumedAlignmentILi128EEEEEEvvEEEEvNT_6ParamsE:
[----:B------:R-:W1:Y:S01]  /*0000*/  LDC R1, c[0x0][0x37c] ;  /* 0x0000df00ff017b82 */ /* 0x000e620000000800 */
[----:B------:R-:W2:Y:S01]  /*0010*/  S2R R72, SR_TID.X ;  /* 0x0000000000487919 */ /* 0x000ea20000002100 */
[----:B------:R-:W3:Y:S01]  /*0020*/  LDCU.64 UR4, c[0x0][0x890] ;  /* 0x00011200ff0477ac */ /* 0x000ee20008000a00 */
[----:B------:R-:W-:Y:S02]  /*0030*/  PRMT R59, RZ, 0x7610, R59 ;  /* 0x00007610ff3b7816 */ /* 0x000fe4000000003b */
[----:B------:R-:W-:Y:S01]  /*0040*/  ELECT P5, URZ, PT ;  /* 0x0000000000ff782f */ /* 0x000fe200038a0000 */
[----:B------:R-:W4:Y:S01]  /*0050*/  LDCU.64 UR46, c[0x0][0x358] ;  /* 0x00006b00ff2e77ac */ /* 0x000f220008000a00 */
[----:B---3--:R-:W-:-:S04]  /*0060*/  UISETP.NE.U32.AND UP0, UPT, UR4, URZ, UPT ;  /* 0x000000ff0400728c */ /* 0x008fc8000bf05070 */
[----:B------:R-:W-:Y:S01]  /*0070*/  UISETP.NE.AND.EX UP0, UPT, UR5, URZ, UPT, UP0 ;  /* 0x000000ff0500728c */ /* 0x000fe2000bf05300 */
[----:B--2---:R-:W-:-:S05]  /*0080*/  SHF.R.U32.HI R65, RZ, 0x5, R72 ;  /* 0x00000005ff417819 */ /* 0x004fca0000011648 */
[----:B------:R-:W2:Y:S02]  /*0090*/  SHFL.IDX PT, R0, R65, RZ, 0x1f ;  /* 0x00001fff41007589 */ /* 0x000ea400000e0000 */
[----:B--2---:R-:W-:Y:S01]  /*00a0*/  R2UR UR8, R0 ;  /* 0x00000000000872ca */ /* 0x004fe200000e0000 */
[----:B-1--4-:R-:W-:-:S14]  /*00b0*/  BRA.U UP0, `(.L_x_0) ;  /* 0x00000001002c7547 */ /* 0x012fdc000b800000 */
[----:B------:R-:W1:Y:S02]  /*00c0*/  LDCU.64 UR6, c[0x0][0x888] ;  /* 0x00011100ff0677ac */ /* 0x000e640008000a00 */
[----:B-1----:R-:W-:-:S04]  /*00d0*/  UISETP.NE.U32.AND UP0, UPT, UR6, URZ, UPT ;  /* 0x000000ff0600728c */ /* 0x002fc8000bf05070 */
[----:B------:R-:W-:-:S09]  /*00e0*/  UISETP.NE.AND.EX UP0, UPT, UR7, URZ, UPT, UP0 ;  /* 0x000000ff0700728c */ /* 0x000fd2000bf05300 */
[----:B------:R-:W-:Y:S05]  /*00f0*/  BRA.U !UP0, `(.L_x_1) ;  /* 0x0000000108107547 */ /* 0x000fea000b800000 */
[----:B------:R-:W1:Y:S02]  /*0100*/  LDC.64 R2, c[0x0][0x888] ;  /* 0x00022200ff027b82 */ /* 0x000e640000000a00 */
[----:B-1----:R1:W5:Y:S01]  /*0110*/  LDG.E R35, desc[UR46][R2.64] ;  /* 0x0000002e02237981 */ /* 0x002362000c1e1900 */
[----:B------:R-:W-:Y:S01]  /*0120*/  HFMA2 R59, -RZ, RZ, 0, 5.9604644775390625e-08 ;  /* 0x00000001ff3b7431 */ /* 0x000fe200000001ff */
[----:B------:R-:W-:Y:S05]  /*0130*/  BRA `(.L_x_0) ;  /* 0x00000000000c7947 */ /* 0x000fea0003800000 */
.L_x_1:
[----:B------:R-:W1:Y:S01]  /*0140*/  LDCU UR6, c[0x0][0x880] ;  /* 0x00011000ff0677ac */ /* 0x000e620008000800 */
[----:B------:R-:W-:Y:S01]  /*0150*/  HFMA2 R59, -RZ, RZ, 0, 5.9604644775390625e-08 ;  /* 0x00000001ff3b7431 */ /* 0x000fe200000001ff */
[----:B-1----:R-:W-:-:S07]  /*0160*/  MOV R35, UR6 ;  /* 0x0000000600237c02 */ /* 0x002fce0008000f00 */
.L_x_0:
[----:B------:R-:W2:Y:S02]  /*0170*/  LDCU.64 UR6, c[0x0][0x8b0] ;  /* 0x00011600ff0677ac */ /* 0x000ea40008000a00 */
[----:B--2---:R-:W-:-:S04]  /*0180*/  UISETP.NE.U32.AND UP0, UPT, UR6, URZ, UPT ;  /* 0x000000ff0600728c */ /* 0x004fc8000bf05070 */
[----:B------:R-:W-:-:S09]  /*0190*/  UISETP.NE.AND.EX UP0, UPT, UR7, URZ, UPT, UP0 ;  /* 0x000000ff0700728c */ /* 0x000fd2000bf05300 */
[----:B------:R-:W-:Y:S05]  /*01a0*/  BRA.U UP0, `(.L_x_2) ;  /* 0x0000000100247547 */ /* 0x000fea000b800000 */
[----:B------:R-:W2:Y:S02]  /*01b0*/  LDCU.64 UR6, c[0x0][0x8a8] ;  /* 0x00011500ff0677ac */ /* 0x000ea40008000a00 */
[----:B--2---:R-:W-:-:S04]  /*01c0*/  UISETP.NE.U32.AND UP0, UPT, UR6, URZ, UPT ;  /* 0x000000ff0600728c */ /* 0x004fc8000bf05070 */
[----:B------:R-:W-:-:S09]  /*01d0*/  UISETP.NE.AND.EX UP0, UPT, UR7, URZ, UPT, UP0 ;  /* 0x000000ff0700728c */ /* 0x000fd2000bf05300 */
[----:B------:R-:W-:Y:S05]  /*01e0*/  BRA.U !UP0, `(.L_x_3) ;  /* 0x00000001080c7547 */ /* 0x000fea000b800000 */
[----:B------:R-:W2:Y:S02]  /*01f0*/  LDC.64 R32, c[0x0][0x8a8] ;  /* 0x00022a00ff207b82 */ /* 0x000ea40000000a00 */
[----:B--2---:R2:W5:Y:S01]  /*0200*/  LDG.E R32, desc[UR46][R32.64] ;  /* 0x0000002e20207981 */ /* 0x004562000c1e1900 */
[----:B------:R-:W-:Y:S05]  /*0210*/  BRA `(.L_x_2) ;  /* 0x0000000000087947 */ /* 0x000fea0003800000 */
.L_x_3:
[----:B------:R-:W2:Y:S02]  /*0220*/  LDCU UR6, c[0x0][0x8a0] ;  /* 0x00011400ff0677ac */ /* 0x000ea40008000800 */
[----:B--2---:R-:W-:Y:S02]  /*0230*/  MOV R32, UR6 ;  /* 0x0000000600207c02 */ /* 0x004fe40008000f00 */
.L_x_2:
[----:B------:R-:W-:Y:S01]  /*0240*/  IMAD.U32 R0, RZ, RZ, UR8 ;  /* 0x00000008ff007e24 */ /* 0x000fe2000f8e00ff */
[----:B------:R-:W-:Y:S04]  /*0250*/  BSSY.RECONVERGENT B0, `(.L_x_4) ;  /* 0x000000c000007945 */ /* 0x000fe80003800200 */
[C---:B------:R-:W-:Y:S02]  /*0260*/  ISETP.NE.OR P1, PT, R0.reuse, 0x1, !P5 ;  /* 0x000000010000780c */ /* 0x040fe40006f25670 */
[----:B------:R-:W-:-:S11]  /*0270*/  ISETP.NE.OR P0, PT, R0, 0x3, !P5 ;  /* 0x000000030000780c */ /* 0x000fd60006f05670 */
[----:B------:R-:W-:Y:S05]  /*0280*/  @P1 BRA `(.L_x_5) ;  /* 0x0000000000201947 */ /* 0x000fea0003800000 */
[----:B------:R-:W3:Y:S02]  /*0290*/  LDCU.64 UR6, c[0x0][0x348] ;  /* 0x00006900ff0677ac */ /* 0x000ee40008000a00 */
[----:B---3--:R-:W-:Y:S02]  /*02a0*/  UIADD3 UR10, UP1, UPT, UR6, 0x80, URZ ;  /* 0x00000080060a7890 */ /* 0x008fe4000ff3e0ff */
[----:B------:R-:W-:Y:S02]  /*02b0*/  UIADD3 UR6, UP0, UPT, UR6, 0x180, URZ ;  /* 0x0000018006067890 */ /* 0x000fe4000ff1e0ff */
[----:B------:R-:W-:Y:S02]  /*02c0*/  UIADD3.X UR11, UPT, UPT, URZ, UR7, URZ, UP1, !UPT ;  /* 0x00000007ff0b7290 */ /* 0x000fe40008ffe4ff */
[----:B------:R-:W-:-:S07]  /*02d0*/  UIADD3.X UR7, UPT, UPT, URZ, UR7, URZ, UP0, !UPT ;  /* 0x00000007ff077290 */ /* 0x000fce00087fe4ff */
[----:B------:R3:W-:Y:S02]  /*02e0*/  UTMACCTL.PF [UR10] ;  /* 0x000000000a0079b9 */ /* 0x0007e40008040000 */
[----:B------:R3:W-:Y:S02]  /*02f0*/  UTMACCTL.PF [UR6] ;  /* 0x00000000060079b9 */ /* 0x0007e40008040000 */
[----:B---3--:R-:W-:Y:S01]  /*0300*/  NOP ;  /* 0x0000000000007918 */ /* 0x008fe20000000000 */
.L_x_5:
[----:B------:R-:W-:Y:S05]  /*0310*/  BSYNC.RECONVERGENT B0 ;  /* 0x0000000000007941 */ /* 0x000fea0003800200 */
.L_x_4:
[----:B------:R-:W-:Y:S04]  /*0320*/  BSSY.RECONVERGENT B0, `(.L_x_6) ;  /* 0x000000a000007945 */ /* 0x000fe80003800200 */
        /* <DEDUP_REMOVED lines=9> */
.L_x_7:
[----:B------:R-:W-:Y:S05]  /*03c0*/  BSYNC.RECONVERGENT B0 ;  /* 0x0000000000007941 */ /* 0x000fea0003800200 */
.L_x_6:
[----:B------:R-:W3:Y:S01]  /*03d0*/  LDCU.64 UR6, c[0x0][0x888] ;  /* 0x00011100ff0677ac */ /* 0x000ee20008000a00 */
[----:B------:R-:W-:Y:S02]  /*03e0*/  UISETP.EQ.U32.AND UP1, UPT, UR4, URZ, UPT ;  /* 0x000000ff0400728c */ /* 0x000fe4000bf22070 */
[----:B------:R-:W-:Y:S02]  /*03f0*/  UPLOP3.LUT UP2, UPT, UPT, UPT, UPT, 0x80, 0x8 ;  /* 0x000000000008789c */ /* 0x000fe40003f4f070 */
[----:B---3--:R-:W-:-:S04]  /*0400*/  UISETP.NE.U32.AND UP0, UPT, UR6, URZ, UPT ;  /* 0x000000ff0600728c */ /* 0x008fc8000bf05070 */
[----:B------:R-:W-:-:S04]  /*0410*/  UISETP.NE.AND.EX UP0, UPT, UR7, URZ, UPT, UP0 ;  /* 0x000000ff0700728c */ /* 0x000fc8000bf05300 */
[----:B------:R-:W-:-:S04]  /*0420*/  UISETP.EQ.OR.EX UP3, UPT, UR5, URZ, !UP0, UP1 ;  /* 0x000000ff0500728c */ /* 0x000fc8000c762710 */
[----:B------:R-:W-:-:S05]  /*0430*/  UP2UR UR51, UPR, URZ, 0x8 ;  /* 0x00000008ff337883 */ /* 0x000fca0008000000 */
[----:B------:R-:W-:Y:S07]  /*0440*/  BRA.U !UP3, `(.L_x_8) ;  /* 0x000000010b207547 */ /* 0x000fee000b800000 */
[----:B------:R-:W-:Y:S01]  /*0450*/  UISETP.NE.U32.AND UP2, UPT, UR4, URZ, UPT ;  /* 0x000000ff0400728c */ /* 0x000fe2000bf45070 */
[----:B-----5:R-:W-:Y:S01]  /*0460*/  FSETP.NEU.AND P0, PT, R35, RZ, PT ;  /* 0x000000ff2300720b */ /* 0x020fe20003f0d000 */
[----:B------:R-:W-:Y:S02]  /*0470*/  USEL UR4, URZ, 0xffffffff, UP0 ;  /* 0xffffffffff047887 */ /* 0x000fe40008000000 */
[----:B------:R-:W-:-:S10]  /*0480*/  UISETP.NE.AND.EX UP2, UPT, UR5, URZ, UPT, UP2 ;  /* 0x000000ff0500728c */ /* 0x000fd4000bf45320 */
[----:B------:R-:W-:Y:S01]  /*0490*/  VOTEU.ANY UP1, P0 ;  /* 0x0000000000ff7886 */ /* 0x000fe20000020100 */
[----:B------:R-:W-:-:S04]  /*04a0*/  @!UP2 USEL UR4, URZ, 0xffffffff, UP1 ;  /* 0xffffffffff04a887 */ /* 0x000fc80008800000 */
[----:B------:R-:W-:-:S04]  /*04b0*/  ULOP3.LUT UR4, UR4, 0x1, URZ, 0xc0, !UPT ;  /* 0x0000000104047892 */ /* 0x000fc8000f8ec0ff */
[----:B------:R-:W-:-:S11]  /*04c0*/  UISETP.NE.U32.AND UP2, UPT, UR4, 0x1, UPT ;  /* 0x000000010400788c */ /* 0x000fd6000bf45070 */
.L_x_8:
[----:B-1----:R-:W1:Y:S01]  /*04d0*/  SHFL.IDX PT, R2, R65, RZ, 0x1f ;  /* 0x00001fff41027589 */ /* 0x002e6200000e0000 */
[----:B------:R-:W-:-:S04]  /*04e0*/  UISETP.NE.AND UP1, UPT, UR8, 0x2, UPT ;  /* 0x000000020800788c */ /* 0x000fc8000bf25270 */
[----:B------:R-:W-:Y:S01]  /*04f0*/  USEL UR6, URZ, 0x1, UP1 ;  /* 0x00000001ff067887 */ /* 0x000fe20008800000 */
[----:B-1----:R-:W-:-:S13]  /*0500*/  ISETP.NE.AND P0, PT, R2, RZ, PT ;  /* 0x000000ff0200720c */ /* 0x002fda0003f05270 */
[----:B------:R-:W-:Y:S05]  /*0510*/  @P0 BRA `(.L_x_9) ;  /* 0x0000000400840947 */ /* 0x000fea0003800000 */
[----:B------:R-:W-:Y:S01]  /*0520*/  ELECT P0, URZ, PT ;  /* 0x0000000000ff782f */ /* 0x000fe20003800000 */
[----:B------:R-:W-:-:S12]  /*0530*/  BSSY.RECONVERGENT B0, `(.L_x_9) ;  /* 0x000005f000007945 */ /* 0x000fd80003800200 */
[----:B------:R-:W-:Y:S05]  /*0540*/  @!P0 BRA `(.L_x_10) ;  /* 0x0000000400748947 */ /* 0x000fea0003800000 */
[----:B------:R-:W1:Y:S01]  /*0550*/  S2UR UR5, SR_CgaCtaId ;  /* 0x00000000000579c3 */ /* 0x000e620000008800 */
[----:B------:R-:W-:Y:S01]  /*0560*/  UMOV UR7, 0x400 ;  /* 0x0000040000077882 */ /* 0x000fe20000000000 */
[----:B------:R-:W-:Y:S02]  /*0570*/  UMOV UR4, 0x1 ;  /* 0x0000000100047882 */ /* 0x000fe40000000000 */
[----:B------:R-:W-:-:S04]  /*0580*/  UIADD3 UR10, UPT, UPT, -UR4, 0x100000, URZ ;  /* 0x00100000040a7890 */ /* 0x000fc8000fffe1ff */
[----:B------:R-:W-:Y:S02]  /*0590*/  USHF.L.U32 UR11, UR10, 0xb, URZ ;  /* 0x0000000b0a0b7899 */ /* 0x000fe400080006ff */
[----:B------:R-:W-:Y:S02]  /*05a0*/  USHF.L.U32 UR10, UR10, 0x1, URZ ;  /* 0x000000010a0a7899 */ /* 0x000fe400080006ff */
[----:B-1----:R-:W-:Y:S01]  /*05b0*/  ULEA UR5, UR5, UR7, 0x18 ;  /* 0x0000000705057291 */ /* 0x002fe2000f8ec0ff */
[----:B------:R-:W1:Y:S11]  /*05c0*/  FENCE.VIEW.ASYNC.S ;  /* 0x00000000000073c6 */ /* 0x000e760000000000 */
[----:B-1----:R1:W3:Y:S01]  /*05d0*/  SYNCS.EXCH.64 URZ, [UR5], UR10 ;  /* 0x0000000a05ff75b2 */ /* 0x0022e20008000100 */
[----:B------:R1:W4:Y:S01]  /*05e0*/  SYNCS.EXCH.64 URZ, [UR5+0x150], UR10 ;  /* 0x0001500a05ff75b2 */ /* 0x0003220008000100 */
[----:B------:R1:W1:Y:S01]  /*05f0*/  SYNCS.EXCH.64 URZ, [UR5+0x8], UR10 ;  /* 0x0000080a05ff75b2 */ /* 0x0002620008000100 */
        /* <DEDUP_REMOVED lines=81> */
[----:B---34-:R-:W-:Y:S01]  /*0b10*/  NOP ;  /* 0x0000000000007918 */ /* 0x018fe20000000000 */
.L_x_10:
[----:B-1----:R-:W-:Y:S05]  /*0b20*/  BSYNC.RECONVERGENT B0 ;  /* 0x0000000000007941 */ /* 0x002fea0003800200 */
.L_x_9:
[----:B------:R-:W1:Y:S01]  /*0b30*/  SHFL.IDX PT, R2, R65, RZ, 0x1f ;  /* 0x00001fff41027589 */ /* 0x000e6200000e0000 */
[----:B------:R-:W-:Y:S01]  /*0b40*/  NOP ;  /* 0x0000000000007918 */ /* 0x000fe20000000000 */
[----:B-1----:R-:W-:-:S13]  /*0b50*/  ISETP.NE.AND P0, PT, R2, 0x1, PT ;  /* 0x000000010200780c */ /* 0x002fda0003f05270 */
[----:B------:R-:W-:Y:S05]  /*0b60*/  @P0 BRA `(.L_x_11) ;  /* 0x0000000000500947 */ /* 0x000fea0003800000 */
[----:B------:R-:W1:Y:S01]  /*0b70*/  S2UR UR7, SR_CgaCtaId ;  /* 0x00000000000779c3 */ /* 0x000e620000008800 */
[----:B------:R-:W-:Y:S01]  /*0b80*/  UMOV UR9, 0x400 ;  /* 0x0000040000097882 */ /* 0x000fe20000000000 */
[----:B------:R-:W-:Y:S01]  /*0b90*/  UMOV UR5, 0x20 ;  /* 0x0000002000057882 */ /* 0x000fe20000000000 */
[----:B------:R-:W-:Y:S01]  /*0ba0*/  UMOV UR4, 0x80 ;  /* 0x0000008000047882 */ /* 0x000fe20000000000 */
[----:B------:R-:W-:-:S04]  /*0bb0*/  UIADD3 UR10, UPT, UPT, -UR5, 0x100000, URZ ;  /* 0x00100000050a7890 */ /* 0x000fc8000fffe1ff */
[----:B------:R-:W-:Y:S02]  /*0bc0*/  USHF.L.U32 UR11, UR10, 0xb, URZ ;  /* 0x0000000b0a0b7899 */ /* 0x000fe400080006ff */
[----:B------:R-:W-:Y:S02]  /*0bd0*/  USHF.L.U32 UR10, UR10, 0x1, URZ ;  /* 0x000000010a0a7899 */ /* 0x000fe400080006ff */
[----:B------:R-:W-:-:S04]  /*0be0*/  UIADD3 UR4, UPT, UPT, -UR4, 0x100000, URZ ;  /* 0x0010000004047890 */ /* 0x000fc8000fffe1ff */
[----:B------:R-:W-:Y:S02]  /*0bf0*/  USHF.L.U32 UR5, UR4, 0xb, URZ ;  /* 0x0000000b04057899 */ /* 0x000fe400080006ff */
[----:B------:R-:W-:Y:S01]  /*0c00*/  USHF.L.U32 UR4, UR4, 0x1, URZ ;  /* 0x0000000104047899 */ /* 0x000fe200080006ff */
[----:B------:R-:W-:Y:S01]  /*0c10*/  ELECT P0, URZ, PT ;  /* 0x0000000000ff782f */ /* 0x000fe20003800000 */
[----:B-1----:R-:W-:Y:S01]  /*0c20*/  ULEA UR7, UR7, UR9, 0x18 ;  /* 0x0000000907077291 */ /* 0x002fe2000f8ec0ff */
[----:B------:R-:W1:Y:S11]  /*0c30*/  FENCE.VIEW.ASYNC.S ;  /* 0x00000000000073c6 */ /* 0x000e760000000000 */
[----:B-1----:R1:W3:Y:S01]  /*0c40*/  SYNCS.EXCH.64 URZ, [UR7+0x2a0], UR10 ;  /* 0x0002a00a07ff75b2 */ /* 0x0022e20008000100 */
[----:B------:R1:W4:Y:S01]  /*0c50*/  SYNCS.EXCH.64 URZ, [UR7+0x2b8], UR4 ;  /* 0x0002b80407ff75b2 */ /* 0x0003220008000100 */
[----:B------:R1:W1:Y:S01]  /*0c60*/  SYNCS.EXCH.64 URZ, [UR7+0x2a8], UR10 ;  /* 0x0002a80a07ff75b2 */ /* 0x0002620008000100 */
[----:B------:R1:W1:Y:S01]  /*0c70*/  SYNCS.EXCH.64 URZ, [UR7+0x2c0], UR4 ;  /* 0x0002c00407ff75b2 */ /* 0x0002620008000100 */
[----:B------:R1:W1:Y:S01]  /*0c80*/  SYNCS.EXCH.64 URZ, [UR7+0x2b0], UR10 ;  /* 0x0002b00a07ff75b2 */ /* 0x0002620008000100 */
[----:B------:R1:W1:Y:S01]  /*0c90*/  SYNCS.EXCH.64 URZ, [UR7+0x2c8], UR4 ;  /* 0x0002c80407ff75b2 */ /* 0x0002620008000100 */
[----:B------:R-:W-:Y:S01]  /*0ca0*/  NOP ;  /* 0x0000000000007918 */ /* 0x000fe20000000000 */
.L_x_11:
[----:B------:R-:W2:Y:S01]  /*0cb0*/  SHFL.IDX PT, R2, R65, RZ, 0x1f ;  /* 0x00001fff41027589 */ /* 0x000ea200000e0000 */
[----:B------:R-:W-:Y:S01]  /*0cc0*/  NOP ;  /* 0x0000000000007918 */ /* 0x000fe20000000000 */
[----:B--2---:R-:W-:-:S13]  /*0cd0*/  ISETP.NE.AND P0, PT, R2, 0x3, PT ;  /* 0x000000030200780c */ /* 0x004fda0003f05270 */
[----:B------:R-:W-:Y:S05]  /*0ce0*/  @P0 BRA `(.L_x_12) ;  /* 0x0000000000300947 */ /* 0x000fea0003800000 */
[----:B-1----:R-:W1:Y:S01]  /*0cf0*/  S2UR UR5, SR_CgaCtaId ;  /* 0x00000000000579c3 */ /* 0x002e620000008800 */
[----:B------:R-:W-:Y:S01]  /*0d00*/  UMOV UR7, 0x400 ;  /* 0x0000040000077882 */ /* 0x000fe20000000000 */
[----:B------:R-:W-:Y:S01]  /*0d10*/  UMOV UR4, 0x20 ;  /* 0x0000002000047882 */ /* 0x000fe20000000000 */
[----:B------:R-:W-:Y:S01]  /*0d20*/  ELECT P0, URZ, PT ;  /* 0x0000000000ff782f */ /* 0x000fe20003800000 */
[----:B------:R-:W-:-:S04]  /*0d30*/  UIADD3 UR10, UPT, UPT, -UR4, 0x100000, URZ ;  /* 0x00100000040a7890 */ /* 0x000fc8000fffe1ff */
[----:B------:R-:W-:Y:S02]  /*0d40*/  USHF.L.U32 UR11, UR10, 0xb, URZ ;  /* 0x0000000b0a0b7899 */ /* 0x000fe400080006ff */
[----:B------:R-:W-:Y:S02]  /*0d50*/  USHF.L.U32 UR10, UR10, 0x1, URZ ;  /* 0x000000010a0a7899 */ /* 0x000fe400080006ff */
[----:B-1----:R-:W-:Y:S01]  /*0d60*/  ULEA UR5, UR5, UR7, 0x18 ;  /* 0x0000000705057291 */ /* 0x002fe2000f8ec0ff */
[----:B------:R-:W1:Y:S11]  /*0d70*/  FENCE.VIEW.ASYNC.S ;  /* 0x00000000000073c6 */ /* 0x000e760000000000 */
[----:B-1----:R2:W1:Y:S01]  /*0d80*/  SYNCS.EXCH.64 URZ, [UR5+0x2d0], UR10 ;  /* 0x0002d00a05ff75b2 */ /* 0x0024620008000100 */
[----:B------:R2:W1:Y:S02]  /*0d90*/  SYNCS.EXCH.64 URZ, [UR5+0x2d8], UR10 ;  /* 0x0002d80a05ff75b2 */ /* 0x0004640008000100 */
[----:B--2---:R-:W-:Y:S01]  /*0da0*/  NOP ;  /* 0x0000000000007918 */ /* 0x004fe20000000000 */
.L_x_12:
[----:B------:R-:W2:Y:S01]  /*0db0*/  SHFL.IDX PT, R2, R65, RZ, 0x1f ;  /* 0x00001fff41027589 */ /* 0x000ea200000e0000 */
[----:B------:R-:W-:Y:S01]  /*0dc0*/  NOP ;  /* 0x0000000000007918 */ /* 0x000fe20000000000 */
[----:B--2---:R-:W-:-:S13]  /*0dd0*/  ISETP.NE.AND P0, PT, R2, 0x4, PT ;  /* 0x000000040200780c */ /* 0x004fda0003f05270 */
[----:B------:R-:W-:Y:S05]  /*0de0*/  @P0 BRA `(.L_x_13) ;  /* 0x00000000004c0947 */ /* 0x000fea0003800000 */
[----:B-1----:R-:W1:Y:S01]  /*0df0*/  S2UR UR5, SR_CgaCtaId ;  /* 0x00000000000579c3 */ /* 0x002e620000008800 */
[----:B------:R-:W-:Y:S01]  /*0e00*/  UMOV UR9, 0x100 ;  /* 0x0000010000097882 */ /* 0x000fe20000000000 */
[----:B------:R-:W-:Y:S01]  /*0e10*/  UMOV UR7, 0x400 ;  /* 0x0000040000077882 */ /* 0x000fe20000000000 */
[----:B------:R-:W-:Y:S01]  /*0e20*/  USEL UR9, UR9, 0xe0, UP2 ;  /* 0x000000e009097887 */ /* 0x000fe20009000000 */
[----:B------:R-:W-:Y:S01]  /*0e30*/  UMOV UR4, 0x1 ;  /* 0x0000000100047882 */ /* 0x000fe20000000000 */
[----:B------:R-:W-:Y:S01]  /*0e40*/  ELECT P0, URZ, PT ;  /* 0x0000000000ff782f */ /* 0x000fe20003800000 */
[----:B------:R-:W-:-:S04]  /*0e50*/  UIADD3 UR10, UPT, UPT, -UR4, 0x100000, URZ ;  /* 0x00100000040a7890 */ /* 0x000fc8000fffe1ff */
[----:B------:R-:W-:Y:S02]  /*0e60*/  USHF.L.U32 UR11, UR10, 0xb, URZ ;  /* 0x0000000b0a0b7899 */ /* 0x000fe400080006ff */
[----:B------:R-:W-:Y:S02]  /*0e70*/  USHF.L.U32 UR10, UR10, 0x1, URZ ;  /* 0x000000010a0a7899 */ /* 0x000fe400080006ff */
[----:B------:R-:W-:-:S04]  /*0e80*/  UIADD3 UR12, UPT, UPT, -UR9, 0x100000, URZ ;  /* 0x00100000090c7890 */ /* 0x000fc8000fffe1ff */
[----:B------:R-:W-:Y:S02]  /*0e90*/  USHF.L.U32 UR13, UR12, 0xb, URZ ;  /* 0x0000000b0c0d7899 */ /* 0x000fe400080006ff */
[----:B------:R-:W-:Y:S02]  /*0ea0*/  USHF.L.U32 UR12, UR12, 0x1, URZ ;  /* 0x000000010c0c7899 */ /* 0x000fe400080006ff */
[----:B-1----:R-:W-:Y:S01]  /*0eb0*/  ULEA UR5, UR5, UR7, 0x18 ;  /* 0x0000000705057291 */ /* 0x002fe2000f8ec0ff */
[----:B------:R-:W1:Y:S11]  /*0ec0*/  FENCE.VIEW.ASYNC.S ;  /* 0x00000000000073c6 */ /* 0x000e760000000000 */
[----:B-1----:R2:W1:Y:S01]  /*0ed0*/  SYNCS.EXCH.64 URZ, [UR5+0x2e0], UR10 ;  /* 0x0002e00a05ff75b2 */ /* 0x0024620008000100 */
[----:B------:R2:W1:Y:S01]  /*0ee0*/  SYNCS.EXCH.64 URZ, [UR5+0x2f0], UR12 ;  /* 0x0002f00c05ff75b2 */ /* 0x0004620008000100 */
[----:B------:R2:W1:Y:S01]  /*0ef0*/  SYNCS.EXCH.64 URZ, [UR5+0x2e8], UR10 ;  /* 0x0002e80a05ff75b2 */ /* 0x0004620008000100 */
[----:B------:R2:W1:Y:S02]  /*0f00*/  SYNCS.EXCH.64 URZ, [UR5+0x2f8], UR12 ;  /* 0x0002f80c05ff75b2 */ /* 0x0004640008000100 */
[----:B--2---:R-:W-:Y:S01]  /*0f10*/  NOP ;  /* 0x0000000000007918 */ /* 0x004fe20000000000 */
.L_x_13:
[----:B------:R-:W2:Y:S01]  /*0f20*/  SHFL.IDX PT, R2, R65, RZ, 0x1f ;  /* 0x00001fff41027589 */ /* 0x000ea200000e0000 */
[----:B------:R-:W-:Y:S01]  /*0f30*/  NOP ;  /* 0x0000000000007918 */ /* 0x000fe20000000000 */
[----:B--2---:R-:W-:-:S13]  /*0f40*/  ISETP.NE.AND P0, PT, R2, 0x5, PT ;  /* 0x000000050200780c */ /* 0x004fda0003f05270 */
[----:B------:R-:W-:Y:S05]  /*0f50*/  @P0 BRA `(.L_x_14) ;  /* 0x0000000000580947 */ /* 0x000fea0003800000 */
[----:B-1----:R-:W1:Y:S01]  /*0f60*/  S2UR UR7, SR_CgaCtaId ;  /* 0x00000000000779c3 */ /* 0x002e620000008800 */
        /* <DEDUP_REMOVED lines=12> */
[----:B-1----:R2:W1:Y:S01]  /*1030*/  SYNCS.EXCH.64 URZ, [UR7+0x300], UR10 ;  /* 0x0003000a07ff75b2 */ /* 0x0024620008000100 */
[----:B------:R2:W1:Y:S01]  /*1040*/  SYNCS.EXCH.64 URZ, [UR7+0x320], UR4 ;  /* 0x0003200407ff75b2 */ /* 0x0004620008000100 */
[----:B------:R2:W1:Y:S01]  /*1050*/  SYNCS.EXCH.64 URZ, [UR7+0x308], UR10 ;  /* 0x0003080a07ff75b2 */ /* 0x0004620008000100 */
[----:B------:R2:W1:Y:S01]  /*1060*/  SYNCS.EXCH.64 URZ, [UR7+0x328], UR4 ;  /* 0x0003280407ff75b2 */ /* 0x0004620008000100 */
[----:B------:R2:W1:Y:S01]  /*1070*/  SYNCS.EXCH.64 URZ, [UR7+0x310], UR10 ;  /* 0x0003100a07ff75b2 */ /* 0x0004620008000100 */
[----:B------:R2:W1:Y:S01]  /*1080*/  SYNCS.EXCH.64 URZ, [UR7+0x330], UR4 ;  /* 0x0003300407ff75b2 */ /* 0x0004620008000100 */
[----:B------:R2:W1:Y:S01]  /*1090*/  SYNCS.EXCH.64 URZ, [UR7+0x318], UR10 ;  /* 0x0003180a07ff75b2 */ /* 0x0004620008000100 */
[----:B------:R2:W1:Y:S02]  /*10a0*/  SYNCS.EXCH.64 URZ, [UR7+0x338], UR4 ;  /* 0x0003380407ff75b2 */ /* 0x0004640008000100 */
[----:B--2---:R-:W-:Y:S01]  /*10b0*/  NOP ;  /* 0x0000000000007918 */ /* 0x004fe20000000000 */
.L_x_14:
        /* <DEDUP_REMOVED lines=18> */
.L_x_15:
[----:B-1----:R-:W1:Y:S01]  /*11e0*/  S2UR UR5, SR_CTAID.X ;  /* 0x00000000000579c3 */ /* 0x002e620000002500 */
[----:B------:R-:W-:-:S05]  /*11f0*/  CS2R.32 R60, SR_CgaSize ;  /* 0x00000000003c7805 */ /* 0x000fca0000008a00 */
[----:B------:R-:W-:-:S05]  /*1200*/  IMAD R60, R60, -0xa0, RZ ;  /* 0xffffff603c3c7824 */ /* 0x000fca00078e02ff */
[----:B------:R-:W-:-:S14]  /*1210*/  R2UR UR9, R60 ;  /* 0x000000003c0972ca */ /* 0x000fdc00000e0000 */
[----:B------:R-:W2:Y:S01]  /*1220*/  LDCU UR9, c[0x0][UR9+0x2b0] ;  /* 0x00005600090977ac */ /* 0x000ea20008000800 */
[----:B------:R-:W-:Y:S01]  /*1230*/  NOP ;  /* 0x0000000000007918 */ /* 0x000fe20000000000 */
[----:B------:R-:W-:-:S05]  /*1240*/  CS2R.32 R60, SR_CgaSize ;  /* 0x00000000003c7805 */ /* 0x000fca0000008a00 */
[----:B------:R-:W-:-:S05]  /*1250*/  IMAD R60, R60, -0xa0, RZ ;  /* 0xffffff603c3c7824 */ /* 0x000fca00078e02ff */
[----:B------:R-:W-:-:S14]  /*1260*/  R2UR UR7, R60 ;  /* 0x000000003c0772ca */ /* 0x000fdc00000e0000 */
[----:B------:R-:W3:Y:S01]  /*1270*/  LDCU UR7, c[0x0][UR7+0x2b4] ;  /* 0x00005680070777ac */ /* 0x000ee20008000800 */
[----:B------:R-:W4:Y:S08]  /*1280*/  S2UR UR4, SR_CTAID.Y ;  /* 0x00000000000479c3 */ /* 0x000f300000002600 */
[----:B------:R-:W3:Y:S01]  /*1290*/  LDC R9, c[0x0][0xb24] ;  /* 0x0002c900ff097b82 */ /* 0x000ee20000000800 */
[----:B-1----:R-:W-:-:S02]  /*12a0*/  I2FP.F32.U32 R4, UR5 ;  /* 0x0000000500047c45 */ /* 0x002fc40008201000 */
[----:B------:R-:W-:-:S05]  /*12b0*/  CS2R.32 R5, SR_CgaSize ;  /* 0x0000000000057805 */ /* 0x000fca0000008a00 */
[----:B------:R-:W-:-:S06]  /*12c0*/  IMAD R5, R5, -0xa0, RZ ;  /* 0xffffff6005057824 */ /* 0x000fcc00078e02ff */
[----:B------:R-:W1:Y:S01]  /*12d0*/  LDC R5, c[0x0][R5+0x2a0] ;  /* 0x0000a80005057b82 */ /* 0x000e620000000800 */
[----:B------:R-:W-:Y:S01]  /*12e0*/  MOV R21, UR5 ;  /* 0x0000000500157c02 */ /* 0x000fe20008000f00 */
[----:B--2---:R-:W-:Y:S01]  /*12f0*/  FMUL R4, R4, UR9 ;  /* 0x0000000904047c20 */ /* 0x004fe20008400000 */
[----:B----4-:R-:W-:Y:S02]  /*1300*/  I2FP.F32.U32 R2, UR4 ;  /* 0x0000000400027c45 */ /* 0x010fe40008201000 */
[----:B------:R-:W-:-:S05]  /*1310*/  CS2R.32 R3, SR_CgaSize ;  /* 0x0000000000037805 */ /* 0x000fca0000008a00 */
[----:B------:R-:W-:-:S06]  /*1320*/  IMAD R3, R3, -0xa0, RZ ;  /* 0xffffff6003037824 */ /* 0x000fcc00078e02ff */
[----:B------:R-:W2:Y:S01]  /*1330*/  LDC R3, c[0x0][R3+0x2a4] ;  /* 0x0000a90003037b82 */ /* 0x000ea20000000800 */
[----:B------:R-:W4:Y:S01]  /*1340*/  F2I.U32.TRUNC.NTZ R60, R4 ;  /* 0x00000004003c7305 */ /* 0x000f22000020f000 */
[----:B------:R-:W-:Y:S01]  /*1350*/  MOV R20, UR4 ;  /* 0x0000000400147c02 */ /* 0x000fe20008000f00 */
[----:B---3--:R-:W-:-:S05]  /*1360*/  FMUL R2, R2, UR7 ;  /* 0x0000000702027c20 */ /* 0x008fca0008400000 */
[----:B------:R-:W-:Y:S01]  /*1370*/  BAR.SYNC.DEFER_BLOCKING 0x0 ;  /* 0x0000000000007b1d */ /* 0x000fe20000010000 */
[----:B------:R-:W-:-:S05]  /*1380*/  ISETP.GE.AND P0, PT, R9, 0x1, PT ;  /* 0x000000010900780c */ /* 0x000fca0003f06270 */
[----:B------:R-:W3:Y:S02]  /*1390*/  F2I.U32.TRUNC.NTZ R58, R2 ;  /* 0x00000002003a7305 */ /* 0x000ee4000020f000 */
[----:B------:R-:W2:Y:S01]  /*13a0*/  S2UR UR36, SR_CTAID.Z ;  /* 0x00000000002479c3 */ /* 0x000ea20000002700 */
[----:B----4-:R-:W-:-:S05]  /*13b0*/  IADD3 R60, PT, PT, -R60, RZ, RZ ;  /* 0x000000ff3c3c7210 */ /* 0x010fca0007ffe1ff */
[----:B-1----:R-:W-:Y:S01]  /*13c0*/  IMAD R60, R5, R60, UR5 ;  /* 0x00000005053c7e24 */ /* 0x002fe2000f8e023c */
[----:B---3--:R-:W-:-:S05]  /*13d0*/  IADD3 R58, PT, PT, -R58, RZ, RZ ;  /* 0x000000ff3a3a7210 */ /* 0x008fca0007ffe1ff */
[----:B--2---:R-:W-:Y:S01]  /*13e0*/  IMAD R58, R3, R58, UR4 ;  /* 0x00000004033a7e24 */ /* 0x004fe2000f8e023a */
[----:B------:R-:W-:Y:S06]  /*13f0*/  @!P0 BRA `(.L_x_16) ;  /* 0x0000000000b88947 */ /* 0x000fec0003800000 */
[----:B------:R-:W1:Y:S01]  /*1400*/  LDC.64 R4, c[0x0][0xb18] ;  /* 0x0002c600ff047b82 */ /* 0x000e620000000a00 */
[----:B------:R-:W-:-:S07]  /*1410*/  ISETP.NE.AND P0, PT, R9, 0x1, PT ;  /* 0x000000010900780c */ /* 0x000fce0003f05270 */
[----:B------:R-:W2:Y:S08]  /*1420*/  LDC R10, c[0x0][0xb0c] ;  /* 0x0002c300ff0a7b82 */ /* 0x000eb00000000800 */
[----:B------:R-:W3:Y:S08]  /*1430*/  LDC R11, c[0x0][0x370] ;  /* 0x0000dc00ff0b7b82 */ /* 0x000ef00000000800 */
[----:B------:R-:W4:Y:S01]  /*1440*/  LDC R12, c[0x0][0x374] ;  /* 0x0000dd00ff0c7b82 */ /* 0x000f220000000800 */
[----:B-1----:R-:W-:-:S07]  /*1450*/  ISETP.NE.AND P1, PT, R4, 0x1, PT ;  /* 0x000000010400780c */ /* 0x002fce0003f25270 */
[----:B------:R-:W3:Y:S01]  /*1460*/  LDC.64 R6, c[0x0][0xb10] ;  /* 0x0002c400ff067b82 */ /* 0x000ee20000000a00 */
[----:B--2---:R-:W-:-:S07]  /*1470*/  ISETP.NE.AND P2, PT, R10, 0x1, PT ;  /* 0x000000010a00780c */ /* 0x004fce0003f45270 */
[----:B------:R-:W1:Y:S08]  /*1480*/  LDC R8, c[0x0][0xb20] ;  /* 0x0002c800ff087b82 */ /* 0x000e700000000800 */
[----:B------:R-:W2:Y:S01]  /*1490*/  LDC.64 R2, c[0x0][0xb28] ;  /* 0x0002ca00ff027b82 */ /* 0x000ea20000000a00 */
[----:B----4-:R-:W-:-:S04]  /*14a0*/  IMAD.HI.U32 R13, R12, R5, RZ ;  /* 0x000000050c0d7227 */ /* 0x010fc800078e00ff */
[----:B------:R-:W-:-:S04]  /*14b0*/  IMAD.HI.U32 R5, R20, R5, RZ ;  /* 0x0000000514057227 */ /* 0x000fc800078e00ff */
[----:B---3--:R-:W-:-:S04]  /*14c0*/  IMAD.HI.U32 R14, R11, R6, RZ ;  /* 0x000000060b0e7227 */ /* 0x008fc800078e00ff */
[C---:B------:R-:W-:Y:S01]  /*14d0*/  IMAD.HI.U32 R16, R21.reuse, R6, RZ ;  /* 0x0000000615107227 */ /* 0x040fe200078e00ff */
[-C--:B------:R-:W-:Y:S02]  /*14e0*/  @P2 SHF.R.U32.HI R11, RZ, R7.reuse, R14 ;  /* 0x00000007ff0b2219 */ /* 0x080fe4000001160e */
[-C--:B-1----:R-:W-:Y:S02]  /*14f0*/  @P1 SHF.R.U32.HI R12, RZ, R8.reuse, R13 ;  /* 0x00000008ff0c1219 */ /* 0x082fe4000001160d */
[----:B------:R-:W-:Y:S02]  /*1500*/  SHF.R.U32.HI R5, RZ, R8, R5 ;  /* 0x00000008ff057219 */ /* 0x000fe40000011605 */
[----:B------:R-:W-:Y:S02]  /*1510*/  SHF.R.U32.HI R16, RZ, R7, R16 ;  /* 0x00000007ff107219 */ /* 0x000fe40000011610 */
[----:B------:R-:W-:Y:S01]  /*1520*/  SEL R5, R20, R5, !P1 ;  /* 0x0000000514057207 */ /* 0x000fe20004800000 */
[----:B--2---:R-:W-:Y:S01]  /*1530*/  IMAD.HI.U32 R14, R12, R2, RZ ;  /* 0x000000020c0e7227 */ /* 0x004fe200078e00ff */
[----:B------:R-:W-:-:S02]  /*1540*/  SEL R7, R21, R16, !P2 ;  /* 0x0000001015077207 */ /* 0x000fc40005000000 */
[----:B------:R-:W-:Y:S01]  /*1550*/  IADD3 R13, PT, PT, -R5, RZ, RZ ;  /* 0x000000ff050d7210 */ /* 0x000fe20007ffe1ff */
[----:B------:R-:W-:Y:S01]  /*1560*/  IMAD.HI.U32 R6, R11, R2, RZ ;  /* 0x000000020b067227 */ /* 0x000fe200078e00ff */
[----:B------:R-:W-:-:S03]  /*1570*/  @P0 SHF.R.U32.HI R12, RZ, R3, R14 ;  /* 0x00000003ff0c0219 */ /* 0x000fc6000001160e */
[----:B------:R-:W-:Y:S01]  /*1580*/  IMAD R13, R4, R13, R20 ;  /* 0x0000000d040d7224 */ /* 0x000fe200078e0214 */
[----:B------:R-:W-:Y:S01]  /*1590*/  @P0 SHF.R.U32.HI R11, RZ, R3, R6 ;  /* 0x00000003ff0b0219 */ /* 0x000fe20000011606 */
[----:B------:R-:W-:-:S04]  /*15a0*/  IMAD R12, R12, R9, RZ ;  /* 0x000000090c0c7224 */ /* 0x000fc800078e02ff */
[----:B------:R-:W-:Y:S01]  /*15b0*/  IMAD R6, R11, R9, RZ ;  /* 0x000000090b067224 */ /* 0x000fe200078e02ff */
[----:B------:R-:W-:-:S04]  /*15c0*/  ISETP.GE.AND P1, PT, R5, R12, PT ;  /* 0x0000000c0500720c */ /* 0x000fc80003f26270 */
[----:B------:R-:W-:Y:S01]  /*15d0*/  ISETP.GE.OR P1, PT, R7, R6, P1 ;  /* 0x000000060700720c */ /* 0x000fe20000f26670 */
[----:B------:R-:W-:-:S05]  /*15e0*/  IMAD.HI.U32 R6, R5, R2, RZ ;  /* 0x0000000205067227 */ /* 0x000fca00078e00ff */
[----:B------:R-:W-:-:S04]  /*15f0*/  SHF.R.U32.HI R6, RZ, R3, R6 ;  /* 0x00000003ff067219 */ /* 0x000fc80000011606 */
[----:B------:R-:W-:-:S03]  /*1600*/  SEL R6, R5, R6, !P0 ;  /* 0x0000000605067207 */ /* 0x000fc60004000000 */
[----:B------:R-:W-:Y:S01]  /*1610*/  @!P1 IMAD.HI.U32 R8, R7, R2, RZ ;  /* 0x0000000207089227 */ /* 0x000fe200078e00ff */
[----:B------:R-:W-:-:S04]  /*1620*/  IADD3 R2, PT, PT, -R6, RZ, RZ ;  /* 0x000000ff06027210 */ /* 0x000fc80007ffe1ff */
[----:B------:R-:W-:Y:S01]  /*1630*/  @!P1 SHF.R.U32.HI R8, RZ, R3, R8 ;  /* 0x00000003ff089219 */ /* 0x000fe20000011608 */
[----:B------:R-:W-:-:S03]  /*1640*/  IMAD R2, R9, R2, R5 ;  /* 0x0000000209027224 */ /* 0x000fc600078e0205 */
[----:B------:R-:W-:-:S05]  /*1650*/  @!P1 SEL R3, R7, R8, !P0 ;  /* 0x0000000807039207 */ /* 0x000fca0004000000 */
[--C-:B------:R-:W-:Y:S02]  /*1660*/  @!P1 IMAD.IADD R6, R6, 0x1, -R3.reuse ;  /* 0x0000000106069824 */ /* 0x100fe400078e0a03 */
[----:B------:R-:W-:Y:S01]  /*1670*/  @!P1 IMAD R3, R2, R11, R3 ;  /* 0x0000000b02039224 */ /* 0x000fe200078e0203 */
[----:B------:R-:W-:Y:S01]  /*1680*/  IADD3 R2, PT, PT, -R7, RZ, RZ ;  /* 0x000000ff07027210 */ /* 0x000fe20007ffe1ff */
[----:B------:R-:W-:Y:S02]  /*1690*/  @!P1 IMAD R5, R6, R9, R7 ;  /* 0x0000000906059224 */ /* 0x000fe400078e0207 */
[----:B------:R-:W-:Y:S02]  /*16a0*/  @!P1 IMAD.MOV.U32 R7, RZ, RZ, R3 ;  /* 0x000000ffff079224 */ /* 0x000fe400078e0003 */
[----:B------:R-:W-:Y:S02]  /*16b0*/  IMAD R2, R10, R2, R21 ;  /* 0x000000020a027224 */ /* 0x000fe400078e0215 */
[----:B------:R-:W-:-:S02]  /*16c0*/  IMAD R20, R5, R4, R13 ;  /* 0x0000000405147224 */ /* 0x000fc400078e020d */
[----:B------:R-:W-:Y:S02]  /*16d0*/  IMAD R21, R7, R10, R2 ;  /* 0x0000000a07157224 */ /* 0x000fe400078e0202 */
.L_x_16:
[----:B------:R-:W1:Y:S01]  /*16e0*/  LDCU UR4, c[0x0][0xb30] ;  /* 0x00016600ff0477ac */ /* 0x000e620008000800 */
[----:B------:R-:W2:Y:S08]  /*16f0*/  S2UR UR37, SR_CgaCtaId ;  /* 0x00000000002579c3 */ /* 0x000eb00000008800 */
[----:B------:R-:W3:Y:S01]  /*1700*/  LDC R26, c[0x0][0xb24] ;  /* 0x0002c900ff1a7b82 */ /* 0x000ee20000000800 */
[----:B-1----:R-:W-:-:S09]  /*1710*/  UISETP.NE.AND UP1, UPT, UR4, 0x1, UPT ;  /* 0x000000010400788c */ /* 0x002fd2000bf25270 */
[----:B--2---:R-:W-:Y:S05]  /*1720*/  BRA.U UP1, `(.L_x_17) ;  /* 0x0000000101407547 */ /* 0x004fea000b800000 */
[----:B------:R-:W1:Y:S08]  /*1730*/  LDC.64 R4, c[0x0][0xb10] ;  /* 0x0002c400ff047b82 */ /* 0x000e700000000a00 */
[----:B------:R-:W2:Y:S08]  /*1740*/  LDC.64 R2, c[0x0][0xb18] ;  /* 0x0002c600ff027b82 */ /* 0x000eb00000000a00 */
[----:B------:R-:W4:Y:S08]  /*1750*/  LDC R6, c[0x0][0xb20] ;  /* 0x0002c800ff067b82 */ /* 0x000f300000000800 */
[----:B------:R-:W3:Y:S01]  /*1760*/  LDC R8, c[0x0][0xb0c] ;  /* 0x0002c300ff087b82 */ /* 0x000ee20000000800 */
[----:B-1----:R-:W-:-:S05]  /*1770*/  IMAD.HI.U32 R4, R21, R4, RZ ;  /* 0x0000000415047227 */ /* 0x002fca00078e00ff */
[----:B------:R-:W-:Y:S01]  /*1780*/  SHF.R.U32.HI R4, RZ, R5, R4 ;  /* 0x00000005ff047219 */ /* 0x000fe20000011604 */
[----:B--2---:R-:W-:Y:S01]  /*1790*/  IMAD.HI.U32 R3, R20, R3, RZ ;  /* 0x0000000314037227 */ /* 0x004fe200078e00ff */
[----:B------:R-:W-:-:S04]  /*17a0*/  ISETP.NE.AND P0, PT, R2, 0x1, PT ;  /* 0x000000010200780c */ /* 0x000fc80003f05270 */
[----:B----4-:R-:W-:-:S04]  /*17b0*/  SHF.R.U32.HI R3, RZ, R6, R3 ;  /* 0x00000006ff037219 */ /* 0x010fc80000011603 */
[----:B------:R-:W-:Y:S02]  /*17c0*/  SEL R3, R20, R3, !P0 ;  /* 0x0000000314037207 */ /* 0x000fe40004000000 */
[----:B---3--:R-:W-:-:S04]  /*17d0*/  ISETP.NE.AND P1, PT, R8, 0x1, PT ;  /* 0x000000010800780c */ /* 0x008fc80003f25270 */
[----:B------:R-:W-:-:S05]  /*17e0*/  SEL R4, R21, R4, !P1 ;  /* 0x0000000415047207 */ /* 0x000fca0004800000 */
[----:B------:R-:W-:Y:S02]  /*17f0*/  IMAD.IADD R5, R3, 0x1, -R4 ;  /* 0x0000000103057824 */ /* 0x000fe400078e0a04 */
[----:B------:R-:W-:Y:S02]  /*1800*/  IMAD.IADD R3, R4, 0x1, -R3 ;  /* 0x0000000104037824 */ /* 0x000fe400078e0a03 */
[----:B------:R-:W-:Y:S02]  /*1810*/  IMAD R21, R5, R8, R21 ;  /* 0x0000000805157224 */ /* 0x000fe400078e0215 */
[----:B------:R-:W-:-:S07]  /*1820*/  IMAD R20, R3, R2, R20 ;  /* 0x0000000203147224 */ /* 0x000fce00078e0214 */
.L_x_17:
[----:B------:R-:W-:Y:S01]  /*1830*/  BAR.SYNC.DEFER_BLOCKING 0x0 ;  /* 0x0000000000007b1d */ /* 0x000fe20000010000 */
[----:B------:R-:W-:Y:S01]  /*1840*/  UISETP.NE.AND UP1, UPT, UR8, 0x2, UPT ;  /* 0x000000020800788c */ /* 0x000fe2000bf25270 */
[----:B------:R-:W-:Y:S02]  /*1850*/  ISETP.NE.OR P5, PT, R0, 0x2, !P5 ;  /* 0x000000020000780c */ /* 0x000fe40006fa5670 */
[----:B------:R-:W-:-:S06]  /*1860*/  LOP3.LUT R2, R72, 0x1f, RZ, 0xc0, !PT ;  /* 0x0000001f48027812 */ /* 0x000fcc00078ec0ff */
[----:B------:R-:W-:Y:S05]  /*1870*/  BRA.U UP1, `(.L_x_18) ;  /* 0x0000002501b87547 */ /* 0x000fea000b800000 */
[----:B------:R-:W1:Y:S01]  /*1880*/  LDCU UR15, c[0x0][0x38c] ;  /* 0x00007180ff0f77ac */ /* 0x000e620008000800 */
[----:B------:R-:W2:Y:S01]  /*1890*/  LDC R9, c[0x0][0x370] ;  /* 0x0000dc00ff097b82 */ /* 0x000ea20000000800 */
[----:B------:R-:W-:Y:S01]  /*18a0*/  PLOP3.LUT P1, PT, PT, PT, UP2, 0x80, 0x8 ;  /* 0x000000000008781c */ /* 0x000fe20003f2f028 */
[----:B------:R-:W-:Y:S01]  /*18b0*/  HFMA2 R12, -RZ, RZ, 0, 0 ;  /* 0x00000000ff0c7431 */ /* 0x000fe200000001ff */
[----:B------:R-:W-:Y:S01]  /*18c0*/  ISETP.EQ.OR P4, PT, R2, RZ, P5 ;  /* 0x000000ff0200720c */ /* 0x000fe20002f82670 */
[----:B------:R-:W-:Y:S01]  /*18d0*/  IMAD.MOV.U32 R15, RZ, RZ, 0x1 ;  /* 0x00000001ff0f7424 */ /* 0x000fe200078e00ff */
[----:B------:R-:W-:Y:S01]  /*18e0*/  PLOP3.LUT P1, PT, P1, PT, PT, 0x8, 0x80 ;  /* 0x000000000080781c */ /* 0x000fe20000f2e170 */
[----:B------:R-:W-:Y:S01]  /*18f0*/  IMAD.MOV.U32 R14, RZ, RZ, RZ ;  /* 0x000000ffff0e7224 */ /* 0x000fe200078e00ff */
[----:B------:R-:W-:Y:S01]  /*1900*/  MOV R8, 0x1 ;  /* 0x0000000100087802 */ /* 0x000fe20000000f00 */
[----:B------:R-:W4:Y:S01]  /*1910*/  LDC R0, c[0x0][0x374] ;  /* 0x0000dd00ff007b82 */ /* 0x000f220000000800 */
[----:B------:R-:W-:Y:S01]  /*1920*/  IMAD.MOV.U32 R10, RZ, RZ, RZ ;  /* 0x000000ffff0a7224 */ /* 0x000fe200078e00ff */
[----:B------:R-:W2:Y:S01]  /*1930*/  LDCU.64 UR24, c[0x0][0x348] ;  /* 0x00006900ff1877ac */ /* 0x000ea20008000a00 */
[----:B------:R-:W-:Y:S01]  /*1940*/  UMOV UR13, URZ ;  /* 0x000000ff000d7c82 */ /* 0x000fe20008000000 */
[----:B-1----:R-:W-:-:S04]  /*1950*/  UIADD3 UR5, UPT, UPT, UR15, 0xf, URZ ;  /* 0x0000000f0f057890 */ /* 0x002fc8000fffe0ff */
[----:B------:R-:W-:-:S04]  /*1960*/  USHF.R.S32.HI UR4, URZ, 0x1f, UR5 ;  /* 0x0000001fff047899 */ /* 0x000fc80008011405 */
[----:B------:R-:W-:-:S04]  /*1970*/  ULEA.HI UR4, UR4, UR5, URZ, 0x4 ;  /* 0x0000000504047291 */ /* 0x000fc8000f8f20ff */
[----:B------:R-:W-:Y:S02]  /*1980*/  USHF.R.S32.HI UR22, URZ, 0x4, UR4 ;  /* 0x00000004ff167899 */ /* 0x000fe40008011404 */
[----:B------:R-:W-:Y:S02]  /*1990*/  UIADD3 UR4, UPT, UPT, UR15, -0x1, URZ ;  /* 0xffffffff0f047890 */ /* 0x000fe4000fffe0ff */
[----:B------:R-:W-:Y:S02]  /*19a0*/  UISETP.LT.U32.AND UP0, UPT, UR22, 0x2a, UPT ;  /* 0x0000002a1600788c */ /* 0x000fe4000bf01070 */
[----:B------:R-:W-:Y:S02]  /*19b0*/  UISETP.GE.U32.AND UP1, UPT, UR4, -0x1f, UPT ;  /* 0xffffffe10400788c */ /* 0x000fe4000bf26070 */
[----:B------:R-:W-:Y:S02]  /*19c0*/  USEL UR21, UR22, 0x2a, UP0 ;  /* 0x0000002a16157887 */ /* 0x000fe40008000000 */
[----:B------:R-:W-:-:S02]  /*19d0*/  UIADD3 UR15, UPT, UPT, UR15, 0x1e, URZ ;  /* 0x0000001e0f0f7890 */ /* 0x000fc4000fffe0ff */
[----:B------:R-:W-:Y:S02]  /*19e0*/  UIADD3 UR7, UPT, UPT, UR21, -0x1, URZ ;  /* 0xffffffff15077890 */ /* 0x000fe4000fffe0ff */
[----:B------:R-:W-:-:S03]  /*19f0*/  UIADD3 UR14, UPT, UPT, UR22, -UR21, URZ ;  /* 0x80000015160e7290 */ /* 0x000fc6000fffe0ff */
[----:B------:R-:W-:-:S04]  /*1a00*/  @UP1 UIADD3 UR7, UPT, UPT, UR21, URZ, URZ ;  /* 0x000000ff15071290 */ /* 0x000fc8000fffe0ff */
[----:B--2---:R-:W-:-:S12]  /*1a10*/  UIADD3 UR7, UPT, UPT, UR7, 0x1, URZ ;  /* 0x0000000107077890 */ /* 0x004fd8000fffe0ff */
.L_x_36:
[----:B------:R-:W-:Y:S01]  /*1a20*/  UISETP.NE.AND UP0, UPT, UR37, URZ, UPT ;  /* 0x000000ff2500728c */ /* 0x000fe2000bf05270 */
[----:B------:R-:W1:Y:S08]  /*1a30*/  S2UR UR37, SR_CgaCtaId ;  /* 0x00000000002579c3 */ /* 0x000e700000008800 */
[----:B------:R-:W-:Y:S05]  /*1a40*/  BRA.U UP0, `(.L_x_19) ;  /* 0x0000000100347547 */ /* 0x000fea000b800000 */
[----:B------:R-:W2:Y:S01]  /*1a50*/  S2R R2, SR_CgaCtaId ;  /* 0x0000000000027919 */ /* 0x000ea20000008800 */
[----:B------:R-:W-:-:S04]  /*1a60*/  MOV R3, 0x400 ;  /* 0x0000040000037802 */ /* 0x000fc80000000f00 */
[----:B--2---:R-:W-:Y:S02]  /*1a70*/  LEA R3, R2, R3, 0x18 ;  /* 0x0000000302037211 */ /* 0x004fe400078ec0ff */
[----:B------:R-:W-:-:S03]  /*1a80*/  SHF.L.U32 R2, R8, 0x1f, RZ ;  /* 0x0000001f08027819 */ /* 0x000fc600000006ff */
[----:B------:R-:W-:-:S04]  /*1a90*/  IMAD R3, R10, 0x8, R3 ;  /* 0x000000080a037824 */ /* 0x000fc800078e0203 */
[----:B------:R-:W2:Y:S02]  /*1aa0*/  SYNCS.PHASECHK.TRANS64.TRYWAIT P0, [R3+URZ+0x350], R2 ;  /* 0x00035002030075a7 */ /* 0x000ea400080011ff */
[----:B--2---:R-:W-:Y:S05]  /*1ab0*/  @!P0 BRA `(.L_x_20) ;  /* 0x0000007000a08947 */ /* 0x004fea0003800000 */
.L_x_161:
[----:B------:R-:W-:Y:S01]  /*1ac0*/  VIADD R10, R10, 0x1 ;  /* 0x000000010a0a7836 */ /* 0x000fe20000000000 */
[----:B------:R2:W-:Y:S04]  /*1ad0*/  SYNCS.ARRIVE.TRANS64.A1T0 RZ, [R3+URZ+0x340], RZ ;  /* 0x000340ff03ff79a7 */ /* 0x0005e800081000ff */
[----:B------:R-:W-:-:S04]  /*1ae0*/  ISETP.NE.AND P0, PT, R10, 0x2, PT ;  /* 0x000000020a00780c */ /* 0x000fc80003f05270 */
[----:B------:R-:W-:Y:S02]  /*1af0*/  SEL R10, R10, RZ, P0 ;  /* 0x000000ff0a0a7207 */ /* 0x000fe40000000000 */
[----:B--2---:R-:W-:-:S04]  /*1b00*/  SEL R3, RZ, 0x1, P0 ;  /* 0x00000001ff037807 */ /* 0x004fc80000000000 */
[----:B------:R-:W-:-:S07]  /*1b10*/  LOP3.LUT R8, R8, R3, RZ, 0x3c, !PT ;  /* 0x0000000308087212 */ /* 0x000fce00078e3cff */
.L_x_19:
[----:B------:R-:W-:Y:S01]  /*1b20*/  UMOV UR4, 0x400 ;  /* 0x0000040000047882 */ /* 0x000fe20000000000 */
[----:B------:R-:W-:Y:S01]  /*1b30*/  SHF.L.U32 R2, R15, 0x1f, RZ ;  /* 0x0000001f0f027819 */ /* 0x000fe200000006ff */
[----:B-1----:R-:W-:Y:S01]  /*1b40*/  ULEA UR4, UR37, UR4, 0x18 ;  /* 0x0000000425047291 */ /* 0x002fe2000f8ec0ff */
[----:B------:R-:W-:Y:S01]  /*1b50*/  R2UR UR35, R21 ;  /* 0x00000000152372ca */ /* 0x000fe200000e0000 */
[----:B------:R-:W-:Y:S01]  /*1b60*/  UISETP.GE.U32.AND UP0, UPT, UR15, 0x1f, UPT ;  /* 0x0000001f0f00788c */ /* 0x000fe2000bf06070 */
[----:B------:R-:W-:Y:S01]  /*1b70*/  R2UR UR11, R20 ;  /* 0x00000000140b72ca */ /* 0x000fe200000e0000 */
[----:B------:R-:W-:Y:S01]  /*1b80*/  ULEA UR5, UR13, UR4, 0x3 ;  /* 0x000000040d057291 */ /* 0x000fe2000f8e18ff */
[----:B------:R-:W-:-:S08]  /*1b90*/  UMOV UR23, URZ ;  /* 0x000000ff00177c82 */ /* 0x000fd00008000000 */
[----:B------:R1:W2:Y:S01]  /*1ba0*/  SYNCS.PHASECHK.TRANS64.TRYWAIT P0, [UR5+0x150], R2 ;  /* 0x00015002ff0075a7 */ /* 0x0002a20008001105 */
[----:B------:R-:W-:Y:S02]  /*1bb0*/  USHF.L.U32 UR35, UR35, 0x6, URZ ;  /* 0x0000000623237899 */ /* 0x000fe400080006ff */
[----:B------:R-:W-:Y:S01]  /*1bc0*/  UIMAD UR11, UR11, 0x60, URZ ;  /* 0x000000600b0b78a4 */ /* 0x000fe2000f8e02ff */
[----:B------:R-:W-:Y:S11]  /*1bd0*/  BRA.U !UP0, `(.L_x_21) ;  /* 0x0000000108a87547 */ /* 0x000ff6000b800000 */
[----:B------:R-:W-:Y:S01]  /*1be0*/  UMOV UR16, URZ ;  /* 0x000000ff00107c82 */ /* 0x000fe20008000000 */
[----:B------:R-:W-:-:S05]  /*1bf0*/  UMOV UR6, UR13 ;  /* 0x0000000d00067c82 */ /* 0x000fca0008000000 */
.L_x_26:
[----:B--2---:R-:W-:Y:S01]  /*1c00*/  @!P5 MOV R3, 0x1400 ;  /* 0x000014000003d802 */ /* 0x004fe20000000f00 */
[----:B-1----:R-:W-:Y:S01]  /*1c10*/  ULEA UR33, UR6, UR4, 0x3 ;  /* 0x0000000406217291 */ /* 0x002fe2000f8e18ff */
[----:B--2---:R-:W-:Y:S11]  /*1c20*/  @P0 BRA `(.L_x_22) ;  /* 0x00000000000c0947 */ /* 0x004ff60003800000 */
[----:B------:R-:W-:Y:S04]  /*1c30*/  SHF.L.U32 R5, R15, 0x1f, RZ ;  /* 0x0000001f0f057819 */ /* 0x000fe800000006ff */
[----:B------:R-:W2:Y:S02]  /*1c40*/  SYNCS.PHASECHK.TRANS64.TRYWAIT P0, [UR33+0x150], R5 ;  /* 0x00015005ff0075a7 */ /* 0x000ea40008001121 */
[----:B--2---:R-:W-:Y:S05]  /*1c50*/  @!P0 BRA `(.L_x_23) ;  /* 0x00000070004c8947 */ /* 0x004fea0003800000 */
.L_x_22:
[----:B------:R2:W-:Y:S01]  /*1c60*/  @!P5 SYNCS.ARRIVE.TRANS64 RZ, [UR33], R3 ;  /* 0x00000003ffffd9a7 */ /* 0x0005e20008000021 */
[----:B------:R-:W-:Y:S04]  /*1c70*/  BSSY.RECONVERGENT B0, `(.L_x_24) ;  /* 0x0000003000007945 */ /* 0x000fe80003800200 */
[----:B------:R-:W-:Y:S05]  /*1c80*/  @P4 BRA `(.L_x_25) ;  /* 0x0000000000044947 */ /* 0x000fea0003800000 */
[----:B------:R-:W-:Y:S05]  /*1c90*/  BPT.TRAP 0x1 ;  /* 0x000000040000795c */ /* 0x000fea0000300000 */
.L_x_25:
[----:B------:R-:W-:Y:S05]  /*1ca0*/  BSYNC.RECONVERGENT B0 ;  /* 0x0000000000007941 */ /* 0x000fea0003800200 */
.L_x_24:
[----:B------:R-:W-:Y:S02]  /*1cb0*/  UIADD3 UR13, UPT, UPT, UR6, 0x1, URZ ;  /* 0x00000001060d7890 */ /* 0x000fe4000fffe0ff */
[----:B------:R-:W-:Y:S02]  /*1cc0*/  UIADD3 UR18, UP1, UPT, UR24, 0x80, URZ ;  /* 0x0000008018127890 */ /* 0x000fe4000ff3e0ff */
[----:B------:R-:W-:Y:S02]  /*1cd0*/  UISETP.NE.AND UP0, UPT, UR13, 0x2a, UPT ;  /* 0x0000002a0d00788c */ /* 0x000fe4000bf05270 */
[----:B------:R-:W-:Y:S02]  /*1ce0*/  ULEA UR32, UR6, UR4, 0xb ;  /* 0x0000000406207291 */ /* 0x000fe4000f8e58ff */
[----:B------:R-:W-:Y:S02]  /*1cf0*/  USEL UR9, URZ, 0x1, UP0 ;  /* 0x00000001ff097887 */ /* 0x000fe40008000000 */
[----:B------:R-:W-:Y:S02]  /*1d00*/  USEL UR13, UR13, URZ, UP0 ;  /* 0x000000ff0d0d7287 */ /* 0x000fe40008000000 */
[----:B------:R-:W-:Y:S02]  /*1d10*/  USHF.L.U32 UR34, UR16, 0x4, URZ ;  /* 0x0000000410227899 */ /* 0x000fe400080006ff */
[----:B------:R-:W-:Y:S01]  /*1d20*/  ULEA UR8, UR13, UR4, 0x3 ;  /* 0x000000040d087291 */ /* 0x000fe2000f8e18ff */
[----:B------:R-:W-:Y:S01]  /*1d30*/  LOP3.LUT R15, R15, UR9, RZ, 0x3c, !PT ;  /* 0x000000090f0f7c12 */ /* 0x000fe2000f8e3cff */
[----:B------:R-:W-:Y:S02]  /*1d40*/  UIADD3.X UR19, UPT, UPT, URZ, UR25, URZ, UP1, !UPT ;  /* 0x00000019ff137290 */ /* 0x000fe40008ffe4ff */
[----:B------:R-:W-:Y:S01]  /*1d50*/  UIADD3 UR32, UPT, UPT, UR32, 0x3600, URZ ;  /* 0x0000360020207890 */ /* 0x000fe2000fffe0ff */
[----:B-1----:R-:W-:Y:S01]  /*1d60*/  SHF.L.U32 R2, R15, 0x1f, RZ ;  /* 0x0000001f0f027819 */ /* 0x002fe200000006ff */
[----:B------:R-:W-:Y:S02]  /*1d70*/  UIMAD UR5, UR6, 0xc00, UR4 ;  /* 0x00000c00060578a4 */ /* 0x000fe4000f8e0204 */
[----:B------:R-:W-:Y:S01]  /*1d80*/  UIADD3 UR26, UP0, UPT, UR24, 0x180, URZ ;  /* 0x00000180181a7890 */ /* 0x000fe2000ff1e0ff */
[----:B------:R1:W1:Y:S01]  /*1d90*/  SYNCS.PHASECHK.TRANS64.TRYWAIT P0, [UR8+0x150], R2 ;  /* 0x00015002ff0075a7 */ /* 0x0002620008001108 */
[----:B------:R-:W-:Y:S01]  /*1da0*/  UMOV UR28, 0x0 ;  /* 0x00000000001c7882 */ /* 0x000fe20000000000 */
[----:B------:R-:W-:Y:S01]  /*1db0*/  UMOV UR29, 0x10000000 ;  /* 0x10000000001d7882 */ /* 0x000fe20000000000 */
[----:B------:R-:W-:Y:S01]  /*1dc0*/  UIADD3 UR8, UPT, UPT, UR5, 0x18600, URZ ;  /* 0x0001860005087890 */ /* 0x000fe2000fffe0ff */
[----:B------:R1:W-:Y:S01]  /*1dd0*/  UTMALDG.3D [UR32], [UR18], desc[UR28] ;  /* 0x00001c20120075b4 */ /* 0x0003e20008011000 */
[----:B------:R-:W-:Y:S02]  /*1de0*/  UIADD3.X UR27, UPT, UPT, URZ, UR25, URZ, UP0, !UPT ;  /* 0x00000019ff1b7290 */ /* 0x000fe400087fe4ff */
[----:B------:R-:W-:Y:S01]  /*1df0*/  UIADD3 UR16, UPT, UPT, UR16, 0x1, URZ ;  /* 0x0000000110107890 */ /* 0x000fe2000fffe0ff */
[----:B------:R-:W-:Y:S01]  /*1e00*/  UMOV UR12, UR36 ;  /* 0x00000024000c7c82 */ /* 0x000fe20008000000 */
[----:B------:R-:W-:Y:S01]  /*1e10*/  UMOV UR9, UR33 ;  /* 0x0000002100097c82 */ /* 0x000fe20008000000 */
[----:B------:R-:W-:Y:S01]  /*1e20*/  UMOV UR10, UR34 ;  /* 0x00000022000a7c82 */ /* 0x000fe20008000000 */
[----:B------:R-:W-:Y:S03]  /*1e30*/  UISETP.NE.AND UP0, UPT, UR16, UR7, UPT ;  /* 0x000000071000728c */ /* 0x000fe6000bf05270 */
[----:B------:R1:W-:Y:S01]  /*1e40*/  UTMALDG.3D [UR8], [UR26], desc[UR28] ;  /* 0x00001c081a0075b4 */ /* 0x0003e20008011000 */
[----:B------:R-:W-:Y:S01]  /*1e50*/  UMOV UR23, UR7 ;  /* 0x0000000700177c82 */ /* 0x000fe20008000000 */
[----:B------:R-:W-:Y:S04]  /*1e60*/  UMOV UR6, UR13 ;  /* 0x0000000d00067c82 */ /* 0x000fe80008000000 */
[----:B------:R-:W-:Y:S05]  /*1e70*/  BRA.U UP0, `(.L_x_26) ;  /* 0xfffffffd00607547 */ /* 0x000fea000b83ffff */
.L_x_21:
[----:B------:R-:W-:Y:S01]  /*1e80*/  ULEA UR5, UR13, UR4, 0x3 ;  /* 0x000000040d057291 */ /* 0x000fe2000f8e18ff */
[----:B-1----:R-:W-:Y:S01]  /*1e90*/  SHF.L.U32 R2, R15, 0x1f, RZ ;  /* 0x0000001f0f027819 */ /* 0x002fe200000006ff */
[----:B------:R-:W-:Y:S01]  /*1ea0*/  @!P1 SYNCS.ARRIVE.TRANS64.A1T0 RZ, [UR4+0x2d8], RZ ;  /* 0x0002d8ffffff99a7 */ /* 0x000fe20008100004 */
[----:B------:R-:W-:-:S06]  /*1eb0*/  UISETP.GT.AND UP0, UPT, UR22, UR21, UPT ;  /* 0x000000151600728c */ /* 0x000fcc000bf04270 */
[----:B--2---:R1:W2:Y:S03]  /*1ec0*/  SYNCS.PHASECHK.TRANS64.TRYWAIT P0, [UR5+0x150], R2 ;  /* 0x00015002ff0075a7 */ /* 0x0042a60008001105 */
[----:B------:R-:W-:Y:S05]  /*1ed0*/  BRA.U !UP0, `(.L_x_27) ;  /* 0x0000000108ac7547 */ /* 0x000fea000b800000 */
[----:B------:R-:W-:Y:S01]  /*1ee0*/  UIADD3 UR26, UPT, UPT, UR14, UR23, URZ ;  /* 0x000000170e1a7290 */ /* 0x000fe2000fffe0ff */
[----:B------:R-:W-:-:S11]  /*1ef0*/  UMOV UR6, UR13 ;  /* 0x0000000d00067c82 */ /* 0x000fd60008000000 */
.L_x_32:
[----:B--2---:R-:W-:Y:S01]  /*1f00*/  @!P5 MOV R3, 0x1400 ;  /* 0x000014000003d802 */ /* 0x004fe20000000f00 */
[----:B-1----:R-:W-:Y:S01]  /*1f10*/  ULEA UR17, UR6, UR4, 0x3 ;  /* 0x0000000406117291 */ /* 0x002fe2000f8e18ff */
[----:B--2---:R-:W-:Y:S11]  /*1f20*/  @P0 BRA `(.L_x_28) ;  /* 0x00000000000c0947 */ /* 0x004ff60003800000 */
[----:B------:R-:W-:Y:S04]  /*1f30*/  SHF.L.U32 R5, R15, 0x1f, RZ ;  /* 0x0000001f0f057819 */ /* 0x000fe800000006ff */
[----:B------:R-:W2:Y:S02]  /*1f40*/  SYNCS.PHASECHK.TRANS64.TRYWAIT P0, [UR17+0x150], R5 ;  /* 0x00015005ff0075a7 */ /* 0x000ea40008001111 */
[----:B--2---:R-:W-:Y:S05]  /*1f50*/  @!P0 BRA `(.L_x_29) ;  /* 0x0000006c00a48947 */ /* 0x004fea0003800000 */
.L_x_28:
[----:B------:R2:W-:Y:S01]  /*1f60*/  @!P5 SYNCS.ARRIVE.TRANS64 RZ, [UR17], R3 ;  /* 0x00000003ffffd9a7 */ /* 0x0005e20008000011 */
[----:B------:R-:W-:Y:S04]  /*1f70*/  BSSY.RECONVERGENT B0, `(.L_x_30) ;  /* 0x0000003000007945 */ /* 0x000fe80003800200 */
[----:B------:R-:W-:Y:S05]  /*1f80*/  @P4 BRA `(.L_x_31) ;  /* 0x0000000000044947 */ /* 0x000fea0003800000 */
[----:B------:R-:W-:Y:S05]  /*1f90*/  BPT.TRAP 0x1 ;  /* 0x000000040000795c */ /* 0x000fea0000300000 */
.L_x_31:
[----:B------:R-:W-:Y:S05]  /*1fa0*/  BSYNC.RECONVERGENT B0 ;  /* 0x0000000000007941 */ /* 0x000fea0003800200 */
.L_x_30:
[----:B------:R-:W-:Y:S02]  /*1fb0*/  UIADD3 UR13, UPT, UPT, UR6, 0x1, URZ ;  /* 0x00000001060d7890 */ /* 0x000fe4000fffe0ff */
[----:B------:R-:W-:Y:S02]  /*1fc0*/  ULEA UR16, UR6, UR4, 0xb ;  /* 0x0000000406107291 */ /* 0x000fe4000f8e58ff */
[----:B------:R-:W-:Y:S02]  /*1fd0*/  UISETP.NE.AND UP0, UPT, UR13, 0x2a, UPT ;  /* 0x0000002a0d00788c */ /* 0x000fe4000bf05270 */
[----:B------:R-:W-:Y:S02]  /*1fe0*/  UIADD3 UR32, UP1, UPT, UR24, 0x80, URZ ;  /* 0x0000008018207890 */ /* 0x000fe4000ff3e0ff */
[----:B------:R-:W-:Y:S02]  /*1ff0*/  USEL UR9, URZ, 0x1, UP0 ;  /* 0x00000001ff097887 */ /* 0x000fe40008000000 */
[----:B------:R-:W-:Y:S02]  /*2000*/  USEL UR13, UR13, URZ, UP0 ;  /* 0x000000ff0d0d7287 */ /* 0x000fe40008000000 */
[----:B------:R-:W-:Y:S02]  /*2010*/  USHF.L.U32 UR18, UR23, 0x4, URZ ;  /* 0x0000000417127899 */ /* 0x000fe400080006ff */
[----:B------:R-:W-:Y:S01]  /*2020*/  ULEA UR8, UR13, UR4, 0x3 ;  /* 0x000000040d087291 */ /* 0x000fe2000f8e18ff */
[----:B------:R-:W-:Y:S01]  /*2030*/  LOP3.LUT R15, R15, UR9, RZ, 0x3c, !PT ;  /* 0x000000090f0f7c12 */ /* 0x000fe2000f8e3cff */
[----:B------:R-:W-:Y:S02]  /*2040*/  UIADD3 UR16, UPT, UPT, UR16, 0x3600, URZ ;  /* 0x0000360010107890 */ /* 0x000fe4000fffe0ff */
[----:B------:R-:W-:Y:S01]  /*2050*/  UIADD3.X UR33, UPT, UPT, URZ, UR25, URZ, UP1, !UPT ;  /* 0x00000019ff217290 */ /* 0x000fe20008ffe4ff */
[----:B-1----:R-:W-:Y:S01]  /*2060*/  SHF.L.U32 R2, R15, 0x1f, RZ ;  /* 0x0000001f0f027819 */ /* 0x002fe200000006ff */
[----:B------:R-:W-:Y:S02]  /*2070*/  UIMAD UR5, UR6, 0xc00, UR4 ;  /* 0x00000c00060578a4 */ /* 0x000fe4000f8e0204 */
[----:B------:R-:W-:Y:S01]  /*2080*/  UIADD3 UR30, UP0, UPT, UR24, 0x180, URZ ;  /* 0x00000180181e7890 */ /* 0x000fe2000ff1e0ff */
[----:B------:R1:W1:Y:S01]  /*2090*/  SYNCS.PHASECHK.TRANS64.TRYWAIT P0, [UR8+0x150], R2 ;  /* 0x00015002ff0075a7 */ /* 0x0002620008001108 */
[----:B------:R-:W-:Y:S01]  /*20a0*/  UIADD3 UR8, UPT, UPT, UR5, 0x18600, URZ ;  /* 0x0001860005087890 */ /* 0x000fe2000fffe0ff */
[----:B------:R-:W-:Y:S01]  /*20b0*/  UMOV UR28, 0x0 ;  /* 0x00000000001c7882 */ /* 0x000fe20000000000 */
[----:B------:R-:W-:Y:S01]  /*20c0*/  UMOV UR29, 0x10000000 ;  /* 0x10000000001d7882 */ /* 0x000fe20000000000 */
[----:B------:R-:W-:Y:S01]  /*20d0*/  UMOV UR19, UR35 ;  /* 0x0000002300137c82 */ /* 0x000fe20008000000 */
[----:B------:R-:W-:Y:S01]  /*20e0*/  UMOV UR20, UR36 ;  /* 0x0000002400147c82 */ /* 0x000fe20008000000 */
[----:B------:R-:W-:Y:S01]  /*20f0*/  UIADD3.X UR31, UPT, UPT, URZ, UR25, URZ, UP0, !UPT ;  /* 0x00000019ff1f7290 */ /* 0x000fe200087fe4ff */
[----:B------:R1:W-:Y:S01]  /*2100*/  UTMALDG.3D [UR16], [UR32], desc[UR28] ;  /* 0x00001c10200075b4 */ /* 0x0003e20008011000 */
[----:B------:R-:W-:Y:S01]  /*2110*/  UIADD3 UR23, UPT, UPT, UR23, 0x1, URZ ;  /* 0x0000000117177890 */ /* 0x000fe2000fffe0ff */
[----:B------:R-:W-:Y:S01]  /*2120*/  UMOV UR12, UR36 ;  /* 0x00000024000c7c82 */ /* 0x000fe20008000000 */
[----:B------:R-:W-:Y:S01]  /*2130*/  UMOV UR9, UR17 ;  /* 0x0000001100097c82 */ /* 0x000fe20008000000 */
[----:B------:R-:W-:Y:S01]  /*2140*/  UMOV UR10, UR18 ;  /* 0x00000012000a7c82 */ /* 0x000fe20008000000 */
[----:B------:R-:W-:Y:S03]  /*2150*/  UISETP.NE.AND UP0, UPT, UR23, UR26, UPT ;  /* 0x0000001a1700728c */ /* 0x000fe6000bf05270 */
[----:B------:R1:W-:Y:S01]  /*2160*/  UTMALDG.3D [UR8], [UR30], desc[UR28] ;  /* 0x00001c081e0075b4 */ /* 0x0003e20008011000 */
[----:B------:R-:W-:Y:S05]  /*2170*/  UMOV UR6, UR13 ;  /* 0x0000000d00067c82 */ /* 0x000fea0008000000 */
[----:B------:R-:W-:Y:S05]  /*2180*/  BRA.U UP0, `(.L_x_32) ;  /* 0xfffffffd005c7547 */ /* 0x000fea000b83ffff */
.L_x_27:
[----:B-1----:R-:W-:Y:S01]  /*2190*/  LEA R2, R14, UR4, 0x3 ;  /* 0x000000040e027c11 */ /* 0x002fe2000f8e18ff */
[----:B------:R-:W-:Y:S01]  /*21a0*/  NOP ;  /* 0x0000000000007918 */ /* 0x000fe20000000000 */
[----:B--2---:R-:W-:Y:S02]  /*21b0*/  SHF.L.U32 R3, R12, 0x1f, RZ ;  /* 0x0000001f0c037819 */ /* 0x004fe400000006ff */
[----:B------:R-:W-:Y:S02]  /*21c0*/  LEA R4, R14, UR4, 0x4 ;  /* 0x000000040e047c11 */ /* 0x000fe4000f8e20ff */
[----:B------:R-:W1:Y:S02]  /*21d0*/  SYNCS.PHASECHK.TRANS64.TRYWAIT P0, [R2+URZ+0x2e0], R3 ;  /* 0x0002e003020075a7 */ /* 0x000e6400080011ff */
[----:B-1----:R-:W-:Y:S05]  /*21e0*/  @!P0 BRA `(.L_x_33) ;  /* 0x0000006c00188947 */ /* 0x002fea0003800000 */
.L_x_164:
[----:B------:R-:W2:Y:S01]  /*21f0*/  LDS.128 R4, [R4+0x370] ;  /* 0x0003700004047984 */ /* 0x000ea20000000c00 */
[----:B---3--:R-:W-:Y:S01]  /*2200*/  ISETP.GE.AND P0, PT, R26, 0x1, PT ;  /* 0x000000011a00780c */ /* 0x008fe20003f06270 */
[----:B-1----:R-:W-:Y:S01]  /*2210*/  VIADD R2, R2, 0x2f0 ;  /* 0x000002f002027836 */ /* 0x002fe20000000000 */
[----:B------:R-:W-:Y:S01]  /*2220*/  @!PT LDS RZ, [RZ] ;  /* 0x00000000fffff984 */ /* 0x000fe20000000800 */
[----:B------:R-:W-:Y:S01]  /*2230*/  @!PT LDS RZ, [RZ] ;  /* 0x00000000fffff984 */ /* 0x000fe20000000800 */
[----:B------:R-:W-:Y:S01]  /*2240*/  @!PT LDS RZ, [RZ] ;  /* 0x00000000fffff984 */ /* 0x000fe20000000800 */
[----:B------:R-:W-:Y:S01]  /*2250*/  @!PT LDS RZ, [RZ] ;  /* 0x00000000fffff984 */ /* 0x000fe20000000800 */
[----:B------:R1:W-:Y:S06]  /*2260*/  MEMBAR.ALL.CTA ;  /* 0x0000000000007992 */ /* 0x0003ec0000008000 */
[----:B-1----:R-:W1:Y:S01]  /*2270*/  FENCE.VIEW.ASYNC.S ;  /* 0x00000000000073c6 */ /* 0x002e620000000000 */
[----:B------:R-:W-:-:S04]  /*2280*/  PRMT R2, RZ, 0x654, R2 ;  /* 0x00000654ff027816 */ /* 0x000fc80000000002 */
[----:B-1----:R1:W-:Y:S01]  /*2290*/  SYNCS.ARRIVE.TRANS64.RED.A1T0 RZ, [R2+URZ], RZ ;  /* 0x000000ff02ff79a7 */ /* 0x0023e200081004ff */
[----:B--2---:R-:W-:-:S13]  /*22a0*/  LOP3.LUT P2, RZ, R6, 0x1, RZ, 0xc0, !PT ;  /* 0x0000000106ff7812 */ /* 0x004fda000784c0ff */
[----:B------:R-:W-:Y:S01]  /*22b0*/  @P2 SHF.R.U32.HI R3, RZ, 0x10, R5 ;  /* 0x00000010ff032819 */ /* 0x000fe20000011605 */
[----:B------:R-:W-:Y:S01]  /*22c0*/  VOTEU.ANY UP0, P2 ;  /* 0x0000000000ff7886 */ /* 0x000fe20001000100 */
[----:B------:R-:W-:Y:S02]  /*22d0*/  @P2 MOV R13, R4 ;  /* 0x00000004000d2202 */ /* 0x000fe40000000f00 */
[----:B------:R-:W-:Y:S02]  /*22e0*/  @P2 R2UR.BROADCAST UR5, R3 ;  /* 0x00000000030522ca */ /* 0x000fe400008e0000 */
[----:B------:R-:W-:-:S11]  /*22f0*/  @P2 LOP3.LUT R11, R5, 0xffff, RZ, 0xc0, !PT ;  /* 0x0000ffff050b2812 */ /* 0x000fd600078ec0ff */
[----:B------:R-:W-:Y:S01]  /*2300*/  @UP0 UMOV UR36, UR5 ;  /* 0x0000000500240c82 */ /* 0x000fe20008000000 */
[----:B-1----:R-:W-:Y:S05]  /*2310*/  @!P0 BRA `(.L_x_34) ;  /* 0x0000000000b88947 */ /* 0x002fea0003800000 */
[----:B------:R-:W4:Y:S01]  /*2320*/  LDC.64 R4, c[0x0][0xb18] ;  /* 0x0002c600ff047b82 */ /* 0x000f220000000a00 */
[----:B------:R-:W-:-:S07]  /*2330*/  ISETP.NE.AND P3, PT, R26, 0x1, PT ;  /* 0x000000011a00780c */ /* 0x000fce0003f65270 */
[----:B------:R-:W1:Y:S08]  /*2340*/  LDC.64 R6, c[0x0][0xb10] ;  /* 0x0002c400ff067b82 */ /* 0x000e700000000a00 */
[----:B------:R-:W2:Y:S08]  /*2350*/  LDC R16, c[0x0][0xb20] ;  /* 0x0002c800ff107b82 */ /* 0x000eb00000000800 */
[----:B------:R-:W3:Y:S01]  /*2360*/  LDC R18, c[0x0][0xb0c] ;  /* 0x0002c300ff127b82 */ /* 0x000ee20000000800 */
[----:B----4-:R-:W-:Y:S01]  /*2370*/  IMAD.HI.U32 R17, R0, R5, RZ ;  /* 0x0000000500117227 */ /* 0x010fe200078e00ff */
[----:B------:R-:W-:-:S03]  /*2380*/  ISETP.NE.AND P0, PT, R4, 0x1, PT ;  /* 0x000000010400780c */ /* 0x000fc60003f05270 */
[----:B------:R-:W-:-:S03]  /*2390*/  IMAD.HI.U32 R5, R11, R5, RZ ;  /* 0x000000050b057227 */ /* 0x000fc600078e00ff */
[----:B------:R-:W4:Y:S01]  /*23a0*/  LDC.64 R2, c[0x0][0xb28] ;  /* 0x0002ca00ff027b82 */ /* 0x000f220000000a00 */
[----:B-1----:R-:W-:-:S04]  /*23b0*/  IMAD.HI.U32 R20, R9, R6, RZ ;  /* 0x0000000609147227 */ /* 0x002fc800078e00ff */
[----:B------:R-:W-:Y:S01]  /*23c0*/  IMAD.HI.U32 R22, R13, R6, RZ ;  /* 0x000000060d167227 */ /* 0x000fe200078e00ff */
[----:B------:R-:W-:Y:S02]  /*23d0*/  SHF.R.U32.HI R20, RZ, R7, R20 ;  /* 0x00000007ff147219 */ /* 0x000fe40000011614 */
[-C--:B--2---:R-:W-:Y:S02]  /*23e0*/  SHF.R.U32.HI R17, RZ, R16.reuse, R17 ;  /* 0x00000010ff117219 */ /* 0x084fe40000011611 */
[----:B------:R-:W-:Y:S02]  /*23f0*/  SHF.R.U32.HI R16, RZ, R16, R5 ;  /* 0x00000010ff107219 */ /* 0x000fe40000011605 */
[----:B------:R-:W-:Y:S02]  /*2400*/  SEL R17, R0, R17, !P0 ;  /* 0x0000001100117207 */ /* 0x000fe40004000000 */
[----:B------:R-:W-:Y:S02]  /*2410*/  SHF.R.U32.HI R22, RZ, R7, R22 ;  /* 0x00000007ff167219 */ /* 0x000fe40000011616 */
[----:B---3--:R-:W-:-:S02]  /*2420*/  ISETP.NE.AND P1, PT, R18, 0x1, PT ;  /* 0x000000011200780c */ /* 0x008fc40003f25270 */
[----:B------:R-:W-:Y:S02]  /*2430*/  SEL R5, R11, R16, !P0 ;  /* 0x000000100b057207 */ /* 0x000fe40004000000 */
[----:B------:R-:W-:Y:S02]  /*2440*/  SEL R19, R9, R20, !P1 ;  /* 0x0000001409137207 */ /* 0x000fe40004800000 */
[----:B------:R-:W-:Y:S01]  /*2450*/  SEL R7, R13, R22, !P1 ;  /* 0x000000160d077207 */ /* 0x000fe20004800000 */
[----:B----4-:R-:W-:-:S04]  /*2460*/  IMAD.HI.U32 R20, R17, R2, RZ ;  /* 0x0000000211147227 */ /* 0x010fc800078e00ff */
[----:B------:R-:W-:Y:S01]  /*2470*/  IMAD.HI.U32 R6, R19, R2, RZ ;  /* 0x0000000213067227 */ /* 0x000fe200078e00ff */
[----:B------:R-:W-:-:S04]  /*2480*/  @P3 SHF.R.U32.HI R17, RZ, R3, R20 ;  /* 0x00000003ff113219 */ /* 0x000fc80000011614 */
        /* <DEDUP_REMOVED lines=8> */
[----:B------:R-:W-:-:S04]  /*2510*/  @!P0 IMAD.HI.U32 R16, R7, R2, RZ ;  /* 0x0000000207108227 */ /* 0x000fc800078e00ff */
[----:B------:R-:W-:Y:S01]  /*2520*/  IMAD.MOV R2, RZ, RZ, -R6 ;  /* 0x000000ffff027224 */ /* 0x000fe200078e0a06 */
[----:B------:R-:W-:-:S03]  /*2530*/  @!P0 SHF.R.U32.HI R16, RZ, R3, R16 ;  /* 0x00000003ff108219 */ /* 0x000fc60000011610 */
[----:B------:R-:W-:Y:S01]  /*2540*/  IMAD R2, R26, R2, R5 ;  /* 0x000000021a027224 */ /* 0x000fe200078e0205 */
[----:B------:R-:W-:Y:S02]  /*2550*/  @!P0 SEL R3, R7, R16, !P3 ;  /* 0x0000001007038207 */ /* 0x000fe40005800000 */
[----:B------:R-:W-:-:S03]  /*2560*/  IADD3 R16, PT, PT, -R5, RZ, RZ ;  /* 0x000000ff05107210 */ /* 0x000fc60007ffe1ff */
[--C-:B------:R-:W-:Y:S02]  /*2570*/  @!P0 IMAD.IADD R6, R6, 0x1, -R3.reuse ;  /* 0x0000000106068824 */ /* 0x100fe400078e0a03 */
[----:B------:R-:W-:Y:S01]  /*2580*/  @!P0 IMAD R3, R2, R19, R3 ;  /* 0x0000001302038224 */ /* 0x000fe200078e0203 */
[----:B------:R-:W-:Y:S01]  /*2590*/  IADD3 R2, PT, PT, -R7, RZ, RZ ;  /* 0x000000ff07027210 */ /* 0x000fe20007ffe1ff */
[----:B------:R-:W-:Y:S02]  /*25a0*/  @!P0 IMAD R5, R26, R6, R7 ;  /* 0x000000061a058224 */ /* 0x000fe400078e0207 */
[----:B------:R-:W-:Y:S02]  /*25b0*/  IMAD R11, R4, R16, R11 ;  /* 0x00000010040b7224 */ /* 0x000fe400078e020b */
[----:B------:R-:W-:Y:S02]  /*25c0*/  @!P0 IMAD.MOV.U32 R7, RZ, RZ, R3 ;  /* 0x000000ffff078224 */ /* 0x000fe400078e0003 */
[----:B------:R-:W-:-:S02]  /*25d0*/  IMAD R2, R18, R2, R13 ;  /* 0x0000000212027224 */ /* 0x000fc400078e020d */
[----:B------:R-:W-:Y:S02]  /*25e0*/  IMAD R11, R5, R4, R11 ;  /* 0x00000004050b7224 */ /* 0x000fe400078e020b */
[----:B------:R-:W-:Y:S02]  /*25f0*/  IMAD R13, R7, R18, R2 ;  /* 0x00000012070d7224 */ /* 0x000fe400078e0202 */
.L_x_34:
[----:B------:R-:W1:Y:S02]  /*2600*/  LDCU UR5, c[0x0][0xb30] ;  /* 0x00016600ff0577ac */ /* 0x000e640008000800 */
[----:B-1----:R-:W-:-:S09]  /*2610*/  UISETP.NE.AND UP0, UPT, UR5, 0x1, UPT ;  /* 0x000000010500788c */ /* 0x002fd2000bf05270 */
[----:B------:R-:W-:Y:S05]  /*2620*/  BRA.U UP0, `(.L_x_35) ;  /* 0x0000000100407547 */ /* 0x000fea000b800000 */
[----:B------:R-:W1:Y:S08]  /*2630*/  LDC.64 R4, c[0x0][0xb10] ;  /* 0x0002c400ff047b82 */ /* 0x000e700000000a00 */
[----:B------:R-:W2:Y:S08]  /*2640*/  LDC.64 R2, c[0x0][0xb18] ;  /* 0x0002c600ff027b82 */ /* 0x000eb00000000a00 */
[----:B------:R-:W3:Y:S08]  /*2650*/  LDC R6, c[0x0][0xb20] ;  /* 0x0002c800ff067b82 */ /* 0x000ef00000000800 */
[----:B------:R-:W4:Y:S01]  /*2660*/  LDC R16, c[0x0][0xb0c] ;  /* 0x0002c300ff107b82 */ /* 0x000f220000000800 */
[----:B-1----:R-:W-:-:S05]  /*2670*/  IMAD.HI.U32 R4, R13, R4, RZ ;  /* 0x000000040d047227 */ /* 0x002fca00078e00ff */
[----:B------:R-:W-:Y:S01]  /*2680*/  SHF.R.U32.HI R4, RZ, R5, R4 ;  /* 0x00000005ff047219 */ /* 0x000fe20000011604 */
[----:B--2---:R-:W-:Y:S01]  /*2690*/  IMAD.HI.U32 R3, R11, R3, RZ ;  /* 0x000000030b037227 */ /* 0x004fe200078e00ff */
[----:B------:R-:W-:-:S04]  /*26a0*/  ISETP.NE.AND P0, PT, R2, 0x1, PT ;  /* 0x000000010200780c */ /* 0x000fc80003f05270 */
[----:B---3--:R-:W-:-:S04]  /*26b0*/  SHF.R.U32.HI R6, RZ, R6, R3 ;  /* 0x00000006ff067219 */ /* 0x008fc80000011603 */
[----:B------:R-:W-:Y:S02]  /*26c0*/  SEL R3, R11, R6, !P0 ;  /* 0x000000060b037207 */ /* 0x000fe40004000000 */
[----:B----4-:R-:W-:-:S04]  /*26d0*/  ISETP.NE.AND P1, PT, R16, 0x1, PT ;  /* 0x000000011000780c */ /* 0x010fc80003f25270 */
[----:B------:R-:W-:-:S05]  /*26e0*/  SEL R4, R13, R4, !P1 ;  /* 0x000000040d047207 */ /* 0x000fca0004800000 */
[----:B------:R-:W-:Y:S02]  /*26f0*/  IMAD.IADD R5, R3, 0x1, -R4 ;  /* 0x0000000103057824 */ /* 0x000fe400078e0a04 */
[----:B------:R-:W-:Y:S02]  /*2700*/  IMAD.IADD R3, R4, 0x1, -R3 ;  /* 0x0000000104037824 */ /* 0x000fe400078e0a03 */
[----:B------:R-:W-:Y:S02]  /*2710*/  IMAD R13, R5, R16, R13 ;  /* 0x00000010050d7224 */ /* 0x000fe400078e020d */
[----:B------:R-:W-:-:S07]  /*2720*/  IMAD R11, R3, R2, R11 ;  /* 0x00000002030b7224 */ /* 0x000fce00078e020b */
.L_x_35:
[----:B------:R-:W-:Y:S01]  /*2730*/  VIADD R14, R14, 0x1 ;  /* 0x000000010e0e7836 */ /* 0x000fe20000000000 */
[----:B------:R-:W-:Y:S01]  /*2740*/  PLOP3.LUT P1, PT, PT, PT, PT, 0x80, 0x8 ;  /* 0x000000000008781c */ /* 0x000fe20003f2f070 */
[----:B------:R-:W-:Y:S02]  /*2750*/  IMAD.IADD R21, R13, 0x1, R60 ;  /* 0x000000010d157824 */ /* 0x000fe400078e023c */
[----:B------:R-:W-:Y:S01]  /*2760*/  IMAD.IADD R20, R11, 0x1, R58 ;  /* 0x000000010b147824 */ /* 0x000fe200078e023a */
[----:B------:R-:W-:-:S04]  /*2770*/  ISETP.NE.AND P0, PT, R14, 0x2, PT ;  /* 0x000000020e00780c */ /* 0x000fc80003f05270 */
[----:B------:R-:W-:Y:S02]  /*2780*/  SEL R3, RZ, 0x1, P0 ;  /* 0x00000001ff037807 */ /* 0x000fe40000000000 */
[----:B------:R-:W-:Y:S02]  /*2790*/  SEL R14, R14, RZ, P0 ;  /* 0x000000ff0e0e7207 */ /* 0x000fe40000000000 */
[----:B------:R-:W-:Y:S01]  /*27a0*/  LOP3.LUT R12, R12, R3, RZ, 0x3c, !PT ;  /* 0x000000030c0c7212 */ /* 0x000fe200078e3cff */
[----:B------:R-:W-:Y:S06]  /*27b0*/  @P2 BRA `(.L_x_36) ;  /* 0xfffffff000982947 */ /* 0x000fec000383ffff */
[----:B------:R-:W-:Y:S01]  /*27c0*/  UIADD3 UR4, UPT, UPT, UR4, 0x150, URZ ;  /* 0x0000015004047890 */ /* 0x000fe2000fffe0ff */
[----:B------:R-:W-:-:S03]  /*27d0*/  SHF.L.U32 R3, R15, 0x1f, RZ ;  /* 0x0000001f0f037819 */ /* 0x000fc600000006ff */
[----:B------:R-:W-:-:S09]  /*27e0*/  ULEA UR5, UR13, UR4, 0x3 ;  /* 0x000000040d057291 */ /* 0x000fd2000f8e18ff */
[----:B------:R-:W1:Y:S02]  /*27f0*/  SYNCS.PHASECHK.TRANS64.TRYWAIT P0, [UR5], R3 ;  /* 0x00000003ff0075a7 */ /* 0x000e640008001105 */
[----:B-1----:R-:W-:Y:S05]  /*2800*/  @!P0 BRA `(.L_x_37) ;  /* 0x0000006400a48947 */ /* 0x002fea0003800000 */
.L_x_166:
[----:B------:R-:W-:-:S04]  /*2810*/  UIADD3 UR6, UPT, UPT, UR13, 0x1, URZ ;  /* 0x000000010d067890 */ /* 0x000fc8000fffe0ff */
[----:B------:R-:W-:-:S04]  /*2820*/  UISETP.NE.AND UP0, UPT, UR6, 0x2a, UPT ;  /* 0x0000002a0600788c */ /* 0x000fc8000bf05270 */
[----:B------:R-:W-:Y:S02]  /*2830*/  USEL UR7, URZ, 0x1, UP0 ;  /* 0x00000001ff077887 */ /* 0x000fe40008000000 */
[----:B------:R-:W-:-:S04]  /*2840*/  USEL UR6, UR6, URZ, UP0 ;  /* 0x000000ff06067287 */ /* 0x000fc80008000000 */
[----:B------:R-:W-:Y:S01]  /*2850*/  ULEA UR5, UR6, UR4, 0x3 ;  /* 0x0000000406057291 */ /* 0x000fe2000f8e18ff */
[----:B------:R-:W-:-:S04]  /*2860*/  LOP3.LUT R2, R15, UR7, RZ, 0x3c, !PT ;  /* 0x000000070f027c12 */ /* 0x000fc8000f8e3cff */
[----:B-1----:R-:W-:-:S04]  /*2870*/  SHF.L.U32 R3, R2, 0x1f, RZ ;  /* 0x0000001f02037819 */ /* 0x002fc800000006ff */
[----:B------:R-:W1:Y:S02]  /*2880*/  SYNCS.PHASECHK.TRANS64.TRYWAIT P0, [UR5], R3 ;  /* 0x00000003ff0075a7 */ /* 0x000e640008001105 */
[----:B-1----:R-:W-:Y:S05]  /*2890*/  @!P0 BRA `(.L_x_38) ;  /* 0x0000006400988947 */ /* 0x002fea0003800000 */
.L_x_168:
        /* <DEDUP_REMOVED lines=9> */
.L_x_170:
        /* <DEDUP_REMOVED lines=9> */
.L_x_172:
        /* <DEDUP_REMOVED lines=9> */
.L_x_174:
        /* <DEDUP_REMOVED lines=9> */
.L_x_176:
        /* <DEDUP_REMOVED lines=9> */
.L_x_178:
        /* <DEDUP_REMOVED lines=9> */
.L_x_180:
        /* <DEDUP_REMOVED lines=9> */
.L_x_182:
        /* <DEDUP_REMOVED lines=9> */
.L_x_184:
        /* <DEDUP_REMOVED lines=9> */
.L_x_186:
        /* <DEDUP_REMOVED lines=9> */
.L_x_188:
        /* <DEDUP_REMOVED lines=9> */
.L_x_190:
        /* <DEDUP_REMOVED lines=9> */
.L_x_192:
        /* <DEDUP_REMOVED lines=9> */
.L_x_194:
        /* <DEDUP_REMOVED lines=9> */
.L_x_196:
        /* <DEDUP_REMOVED lines=9> */
.L_x_198:
        /* <DEDUP_REMOVED lines=9> */
.L_x_200:
        /* <DEDUP_REMOVED lines=9> */
.L_x_202:
        /* <DEDUP_REMOVED lines=9> */
.L_x_204:
        /* <DEDUP_REMOVED lines=9> */
.L_x_206:
        /* <DEDUP_REMOVED lines=9> */
.L_x_208:
        /* <DEDUP_REMOVED lines=9> */
.L_x_210:
        /* <DEDUP_REMOVED lines=9> */
.L_x_212:
        /* <DEDUP_REMOVED lines=9> */
.L_x_214:
        /* <DEDUP_REMOVED lines=9> */
.L_x_216:
        /* <DEDUP_REMOVED lines=9> */
.L_x_218:
        /* <DEDUP_REMOVED lines=9> */
.L_x_220:
        /* <DEDUP_REMOVED lines=9> */
.L_x_222:
        /* <DEDUP_REMOVED lines=9> */
.L_x_224:
        /* <DEDUP_REMOVED lines=9> */
.L_x_226:
        /* <DEDUP_REMOVED lines=9> */
.L_x_228:
        /* <DEDUP_REMOVED lines=9> */
.L_x_230:
        /* <DEDUP_REMOVED lines=9> */
.L_x_232:
        /* <DEDUP_REMOVED lines=9> */
.L_x_234:
        /* <DEDUP_REMOVED lines=9> */
.L_x_236:
        /* <DEDUP_REMOVED lines=9> */
.L_x_238:
        /* <DEDUP_REMOVED lines=9> */
.L_x_240:
        /* <DEDUP_REMOVED lines=9> */
.L_x_242:
        /* <DEDUP_REMOVED lines=9> */
.L_x_244:
        /* <DEDUP_REMOVED lines=9> */
.L_x_246:
[----:B------:R-:W-:-:S04]  /*3e90*/  UIADD3 UR6, UPT, UPT, UR6, 0x1, URZ ;  /* 0x0000000106067890 */ /* 0x000fc8000fffe0ff */
[----:B------:R-:W-:-:S04]  /*3ea0*/  UISETP.NE.AND UP0, UPT, UR6, 0x2a, UPT ;  /* 0x0000002a0600788c */ /* 0x000fc8000bf05270 */
[----:B------:R-:W-:Y:S02]  /*3eb0*/  USEL UR5, URZ, 0x1, UP0 ;  /* 0x00000001ff057887 */ /* 0x000fe40008000000 */
[----:B------:R-:W-:-:S04]  /*3ec0*/  USEL UR6, UR6, URZ, UP0 ;  /* 0x000000ff06067287 */ /* 0x000fc80008000000 */
[----:B------:R-:W-:Y:S01]  /*3ed0*/  ULEA UR6, UR6, UR4, 0x3 ;  /* 0x0000000406067291 */ /* 0x000fe2000f8e18ff */
[----:B-1----:R-:W-:-:S04]  /*3ee0*/  LOP3.LUT R3, R2, UR5, RZ, 0x3c, !PT ;  /* 0x0000000502037c12 */ /* 0x002fc8000f8e3cff */
[----:B------:R-:W-:Y:S01]  /*3ef0*/  SHF.L.U32 R3, R3, 0x1f, RZ ;  /* 0x0000001f03037819 */ /* 0x000fe200000006ff */
[----:B----4-:R-:W-:-:S07]  /*3f00*/  IMAD.U32 R0, RZ, RZ, UR6 ;  /* 0x00000006ff007e24 */ /* 0x010fce000f8e00ff */
.L_x_78:
[----:B-1----:R1:W2:Y:S02]  /*3f10*/  SYNCS.PHASECHK.TRANS64.TRYWAIT P0, [R0+URZ], R3 ;  /* 0x00000003000075a7 */ /* 0x0022a400080011ff */
[----:B--2---:R-:W-:Y:S05]  /*3f20*/  @!P0 NANOSLEEP.SYNCS 0x989680 ;  /* 0x009896800000895d */ /* 0x004fea0003900000 */
[----:B------:R-:W2:Y:S02]  /*3f30*/  @!P0 SYNCS.PHASECHK.TRANS64 P0, [R0+URZ], R3 ;  /* 0x00000003000085a7 */ /* 0x000ea400080010ff */
[----:B--2---:R-:W-:Y:S05]  /*3f40*/  @P0 EXIT ;  /* 0x000000000000094d */ /* 0x004fea0003800000 */
[----:B------:R-:W-:Y:S05]  /*3f50*/  BRA `(.L_x_78) ;  /* 0xfffffffc00ec7947 */ /* 0x000fea000383ffff */
.L_x_18:
[----:B------:R-:W-:-:S04]  /*3f60*/  UISETP.NE.AND UP1, UPT, UR37, URZ, UPT ;  /* 0x000000ff2500728c */ /* 0x000fc8000bf25270 */
[----:B------:R-:W-:-:S09]  /*3f70*/  UISETP.NE.OR UP1, UPT, UR8, 0x1, UP1 ;  /* 0x000000010800788c */ /* 0x000fd20008f25670 */
[----:B------:R-:W-:Y:S05]  /*3f80*/  BRA.U UP1, `(.L_x_79) ;  /* 0x0000000501487547 */ /* 0x000fea000b800000 */
[----:B------:R-:W-:Y:S01]  /*3f90*/  ISETP.NE.AND P2, PT, R2, RZ, PT ;  /* 0x000000ff0200720c */ /* 0x000fe20003f45270 */
[----:B------:R-:W-:Y:S01]  /*3fa0*/  IMAD.MOV.U32 R12, RZ, RZ, 0x1 ;  /* 0x00000001ff0c7424 */ /* 0x000fe200078e00ff */
[----:B------:R-:W-:Y:S02]  /*3fb0*/  CS2R R10, SRZ ;  /* 0x00000000000a7805 */ /* 0x000fe4000001ff00 */
[----:B------:R-:W-:Y:S01]  /*3fc0*/  CS2R R8, SRZ ;  /* 0x0000000000087805 */ /* 0x000fe2000001ff00 */
[----:B------:R-:W-:Y:S01]  /*3fd0*/  UMOV UR4, 0x400 ;  /* 0x0000040000047882 */ /* 0x000fe20000000000 */
[----:B------:R-:W-:Y:S01]  /*3fe0*/  UMOV UR6, URZ ;  /* 0x000000ff00067c82 */ /* 0x000fe20008000000 */
[----:B------:R-:W-:-:S12]  /*3ff0*/  ULEA UR37, UR37, UR4, 0x18 ;  /* 0x0000000425257291 */ /* 0x000fd8000f8ec0ff */
.L_x_83:
[----:B------:R-:W-:Y:S02]  /*4000*/  LEA R0, R8, UR37, 0x3 ;  /* 0x0000002508007c11 */ /* 0x000fe4000f8e18ff */
[----:B------:R-:W-:-:S03]  /*4010*/  SHF.L.U32 R5, R9, 0x1f, RZ ;  /* 0x0000001f09057819 */ /* 0x000fc600000006ff */
[----:B------:R-:W-:Y:S01]  /*4020*/  VIADD R4, R0, 0x350 ;  /* 0x0000035000047836 */ /* 0x000fe20000000000 */
[----:B------:R-:W1:Y:S02]  /*4030*/  SYNCS.PHASECHK.TRANS64.TRYWAIT P0, [R0+URZ+0x340], R5 ;  /* 0x00034005000075a7 */ /* 0x000e6400080011ff */
[----:B-1----:R-:W-:Y:S05]  /*4040*/  @!P0 BRA `(.L_x_80) ;  /* 0x0000005c006c8947 */ /* 0x002fea0003800000 */
.L_x_247:
[----:B------:R-:W-:Y:S01]  /*4050*/  ULEA UR5, UR6, UR37, 0x3 ;  /* 0x0000002506057291 */ /* 0x000fe2000f8e18ff */
[----:B------:R-:W-:Y:S02]  /*4060*/  PRMT R4, RZ, 0x654, R4 ;  /* 0x00000654ff047816 */ /* 0x000fe40000000004 */
[----:B-1----:R-:W-:Y:S01]  /*4070*/  SHF.L.U32 R5, R12, 0x1f, RZ ;  /* 0x0000001f0c057819 */ /* 0x002fe200000006ff */
[----:B------:R-:W-:Y:S01]  /*4080*/  UIADD3 UR4, UPT, UPT, UR5, 0x2e0, URZ ;  /* 0x000002e005047890 */ /* 0x000fe2000fffe0ff */
[----:B------:R1:W-:Y:S05]  /*4090*/  SYNCS.ARRIVE.TRANS64.RED.A1T0 RZ, [R4+URZ], RZ ;  /* 0x000000ff04ff79a7 */ /* 0x0003ea00081004ff */
[----:B------:R-:W-:Y:S01]  /*40a0*/  IMAD.U32 R7, RZ, RZ, UR4 ;  /* 0x00000004ff077e24 */ /* 0x000fe2000f8e00ff */
[----:B------:R-:W2:Y:S04]  /*40b0*/  SYNCS.PHASECHK.TRANS64.TRYWAIT P0, [UR5+0x2f0], R5 ;  /* 0x0002f005ff0075a7 */ /* 0x000ea80008001105 */
[----:B------:R-:W-:Y:S01]  /*40c0*/  PRMT R6, R2, 0x654, R7 ;  /* 0x0000065402067816 */ /* 0x000fe20000000007 */
[----:B-1----:R-:W-:Y:S01]  /*40d0*/  @!P2 IMAD.MOV.U32 R4, RZ, RZ, 0x10 ;  /* 0x00000010ff04a424 */ /* 0x002fe200078e00ff */
[----:B--2---:R-:W-:Y:S06]  /*40e0*/  @!P0 BRA `(.L_x_81) ;  /* 0x0000005c00588947 */ /* 0x004fec0003800000 */
.L_x_249:
[----:B------:R-:W-:Y:S01]  /*40f0*/  ULEA UR4, UR6, UR37, 0x4 ;  /* 0x0000002506047291 */ /* 0x000fe2000f8e20ff */
[----:B------:R-:W-:Y:S01]  /*4100*/  SEL R3, R6, R3, !P2 ;  /* 0x0000000306037207 */ /* 0x000fe20005000000 */
[----:B------:R-:W-:Y:S01]  /*4110*/  UIADD3 UR5, UPT, UPT, UR5, 0x2e0, URZ ;  /* 0x000002e005057890 */ /* 0x000fe2000fffe0ff */
[----:B-1----:R-:W-:Y:S01]  /*4120*/  LEA R0, R11, UR37, 0x3 ;  /* 0x000000250b007c11 */ /* 0x002fe2000f8e18ff */
[----:B------:R-:W-:Y:S01]  /*4130*/  UIADD3 UR4, UPT, UPT, UR4, 0x370, URZ ;  /* 0x0000037004047890 */ /* 0x000fe2000fffe0ff */
[----:B------:R-:W-:Y:S01]  /*4140*/  SHF.L.U32 R5, R10, 0x1f, RZ ;  /* 0x0000001f0a057819 */ /* 0x000fe200000006ff */
[----:B------:R1:W-:Y:S01]  /*4150*/  @!P2 SYNCS.ARRIVE.TRANS64.RED RZ, [R3+URZ], R4 ;  /* 0x0000000403ffa9a7 */ /* 0x0003e200080004ff */
[----:B------:R-:W-:Y:S01]  /*4160*/  UIADD3 UR6, UPT, UPT, UR6, 0x1, URZ ;  /* 0x0000000106067890 */ /* 0x000fe2000fffe0ff */
[----:B------:R-:W-:-:S03]  /*4170*/  VIADD R8, R8, 0x1 ;  /* 0x0000000108087836 */ /* 0x000fc60000000000 */
[----:B------:R-:W-:Y:S02]  /*4180*/  UISETP.NE.AND UP0, UPT, UR6, 0x2, UPT ;  /* 0x000000020600788c */ /* 0x000fe4000bf05270 */
[----:B------:R-:W-:Y:S06]  /*4190*/  UGETNEXTWORKID.BROADCAST [UR4], [UR5] ;  /* 0x00000000040073ca */ /* 0x000fec0008000100 */
[----:B------:R-:W-:Y:S01]  /*41a0*/  USEL UR4, URZ, 0x1, UP0 ;  /* 0x00000001ff047887 */ /* 0x000fe20008000000 */
[----:B------:R-:W-:Y:S01]  /*41b0*/  ISETP.NE.AND P0, PT, R8, 0x2, PT ;  /* 0x000000020800780c */ /* 0x000fe20003f05270 */
[----:B------:R-:W-:Y:S01]  /*41c0*/  USEL UR6, UR6, URZ, UP0 ;  /* 0x000000ff06067287 */ /* 0x000fe20008000000 */
[----:B------:R-:W2:Y:S03]  /*41d0*/  SYNCS.PHASECHK.TRANS64.TRYWAIT P1, [R0+URZ+0x2e0], R5 ;  /* 0x0002e005000075a7 */ /* 0x000ea600080211ff */
[----:B------:R-:W-:Y:S01]  /*41e0*/  LOP3.LUT R12, R12, UR4, RZ, 0x3c, !PT ;  /* 0x000000040c0c7c12 */ /* 0x000fe2000f8e3cff */
[----:B-12---:R-:W-:Y:S07]  /*41f0*/  @!P1 BRA `(.L_x_82) ;  /* 0x0000005c002c9947 */ /* 0x006fee0003800000 */
.L_x_250:
[C---:B------:R-:W-:Y:S01]  /*4200*/  LEA R4, R11.reuse, UR37, 0x4 ;  /* 0x000000250b047c11 */ /* 0x040fe2000f8e20ff */
[----:B-1----:R-:W-:Y:S01]  /*4210*/  VIADD R0, R0, 0x2f0 ;  /* 0x000002f000007836 */ /* 0x002fe20000000000 */
[----:B------:R-:W-:Y:S01]  /*4220*/  SEL R8, R8, RZ, P0 ;  /* 0x000000ff08087207 */ /* 0x000fe20000000000 */
[----:B------:R-:W-:-:S03]  /*4230*/  VIADD R11, R11, 0x1 ;  /* 0x000000010b0b7836 */ /* 0x000fc60000000000 */
[----:B------:R-:W1:Y:S01]  /*4240*/  LDS.128 R4, [R4+0x370] ;  /* 0x0003700004047984 */ /* 0x000e620000000c00 */
[----:B------:R-:W-:Y:S02]  /*4250*/  PRMT R0, RZ, 0x654, R0 ;  /* 0x00000654ff007816 */ /* 0x000fe40000000000 */
[C---:B------:R-:W-:Y:S01]  /*4260*/  ISETP.NE.AND P1, PT, R11.reuse, 0x2, PT ;  /* 0x000000020b00780c */ /* 0x040fe20003f25270 */
[----:B------:R-:W-:Y:S01]  /*4270*/  @!PT LDS RZ, [RZ] ;  /* 0x00000000fffff984 */ /* 0x000fe20000000800 */
[----:B------:R-:W-:Y:S01]  /*4280*/  @!PT LDS RZ, [RZ] ;  /* 0x00000000fffff984 */ /* 0x000fe20000000800 */
[----:B------:R-:W-:Y:S01]  /*4290*/  @!PT LDS RZ, [RZ] ;  /* 0x00000000fffff984 */ /* 0x000fe20000000800 */
[----:B------:R-:W-:Y:S01]  /*42a0*/  @!PT LDS RZ, [RZ] ;  /* 0x00000000fffff984 */ /* 0x000fe20000000800 */
[----:B------:R2:W-:Y:S06]  /*42b0*/  MEMBAR.ALL.CTA ;  /* 0x0000000000007992 */ /* 0x0005ec0000008000 */
[----:B--2---:R-:W2:Y:S01]  /*42c0*/  FENCE.VIEW.ASYNC.S ;  /* 0x00000000000073c6 */ /* 0x004ea20000000000 */
[----:B------:R-:W-:Y:S01]  /*42d0*/  SEL R11, R11, RZ, P1 ;  /* 0x000000ff0b0b7207 */ /* 0x000fe20000800000 */
[----:B--2---:R2:W-:Y:S01]  /*42e0*/  SYNCS.ARRIVE.TRANS64.RED.A1T0 RZ, [R0+URZ], RZ ;  /* 0x000000ff00ff79a7 */ /* 0x0045e200081004ff */
[----:B-1----:R-:W-:-:S02]  /*42f0*/  LOP3.LUT P3, RZ, R6, 0x1, RZ, 0xc0, !PT ;  /* 0x0000000106ff7812 */ /* 0x002fc4000786c0ff */
[----:B------:R-:W-:-:S04]  /*4300*/  SEL R5, RZ, 0x1, P1 ;  /* 0x00000001ff057807 */ /* 0x000fc80000800000 */
[----:B------:R-:W-:Y:S02]  /*4310*/  LOP3.LUT R10, R10, R5, RZ, 0x3c, !PT ;  /* 0x000000050a0a7212 */ /* 0x000fe400078e3cff */
[----:B--2---:R-:W-:-:S04]  /*4320*/  SEL R0, RZ, 0x1, P0 ;  /* 0x00000001ff007807 */ /* 0x004fc80000000000 */
[----:B------:R-:W-:Y:S01]  /*4330*/  LOP3.LUT R9, R9, R0, RZ, 0x3c, !PT ;  /* 0x0000000009097212 */ /* 0x000fe200078e3cff */
[----:B------:R-:W-:Y:S06]  /*4340*/  @P3 BRA `(.L_x_83) ;  /* 0xfffffffc002c3947 */ /* 0x000fec000383ffff */
[----:B------:R-:W-:Y:S01]  /*4350*/  ULEA UR5, UR6, UR37, 0x3 ;  /* 0x0000002506057291 */ /* 0x000fe2000f8e18ff */
[----:B------:R-:W-:-:S08]  /*4360*/  SHF.L.U32 R3, R12, 0x1f, RZ ;  /* 0x0000001f0c037819 */ /* 0x000fd000000006ff */
[----:B------:R-:W1:Y:S02]  /*4370*/  SYNCS.PHASECHK.TRANS64 P0, [UR5+0x2f0], R3 ;  /* 0x0002f003ff0075a7 */ /* 0x000e640008001005 */
[----:B-1----:R-:W-:Y:S05]  /*4380*/  @P0 BRA `(.L_x_84) ;  /* 0x0000000000080947 */ /* 0x002fea0003800000 */
[----:B------:R-:W1:Y:S02]  /*4390*/  SYNCS.PHASECHK.TRANS64.TRYWAIT P0, [UR5+0x2f0], R3 ;  /* 0x0002f003ff0075a7 */ /* 0x000e640008001105 */
[----:B-1----:R-:W-:Y:S05]  /*43a0*/  @!P0 BRA `(.L_x_85) ;  /* 0x0000005800d48947 */ /* 0x002fea0003800000 */
.L_x_84:
[----:B------:R-:W-:-:S04]  /*43b0*/  UIADD3 UR4, UPT, UPT, UR6, 0x1, URZ ;  /* 0x0000000106047890 */ /* 0x000fc8000fffe0ff */
[----:B------:R-:W-:-:S04]  /*43c0*/  UISETP.NE.AND UP0, UPT, UR4, 0x2, UPT ;  /* 0x000000020400788c */ /* 0x000fc8000bf05270 */
[----:B------:R-:W-:Y:S02]  /*43d0*/  USEL UR7, URZ, 0x1, UP0 ;  /* 0x00000001ff077887 */ /* 0x000fe40008000000 */
[----:B------:R-:W-:-:S04]  /*43e0*/  USEL UR4, UR4, URZ, UP0 ;  /* 0x000000ff04047287 */ /* 0x000fc80008000000 */
[----:B------:R-:W-:Y:S01]  /*43f0*/  ULEA UR4, UR4, UR37, 0x3 ;  /* 0x0000002504047291 */ /* 0x000fe2000f8e18ff */
[----:B-1----:R-:W-:-:S04]  /*4400*/  LOP3.LUT R3, R12, UR7, RZ, 0x3c, !PT ;  /* 0x000000070c037c12 */ /* 0x002fc8000f8e3cff */
[----:B------:R-:W-:-:S04]  /*4410*/  SHF.L.U32 R0, R3, 0x1f, RZ ;  /* 0x0000001f03007819 */ /* 0x000fc800000006ff */
[----:B------:R-:W1:Y:S02]  /*4420*/  SYNCS.PHASECHK.TRANS64 P0, [UR4+0x2f0], R0 ;  /* 0x0002f000ff0075a7 */ /* 0x000e640008001004 */
[----:B-1----:R-:W-:Y:S05]  /*4430*/  @P0 EXIT ;  /* 0x000000000000094d */ /* 0x002fea0003800000 */
[----:B------:R-:W-:Y:S02]  /*4440*/  SHF.L.U32 R3, R3, 0x1f, RZ ;  /* 0x0000001f03037819 */ /* 0x000fe400000006ff */
[----:B------:R-:W-:-:S07]  /*4450*/  MOV R0, UR4 ;  /* 0x0000000400007c02 */ /* 0x000fce0008000f00 */
.L_x_86:
[----:B-1----:R1:W2:Y:S02]  /*4460*/  SYNCS.PHASECHK.TRANS64.TRYWAIT P0, [R0+URZ+0x2f0], R3 ;  /* 0x0002f003000075a7 */ /* 0x0022a400080011ff */
[----:B--2---:R-:W-:Y:S05]  /*4470*/  @!P0 NANOSLEEP.SYNCS 0x989680 ;  /* 0x009896800000895d */ /* 0x004fea0003900000 */
[----:B------:R-:W2:Y:S02]  /*4480*/  @!P0 SYNCS.PHASECHK.TRANS64 P0, [R0+URZ+0x2f0], R3 ;  /* 0x0002f003000085a7 */ /* 0x000ea400080010ff */
[----:B--2---:R-:W-:Y:S05]  /*4490*/  @P0 EXIT ;  /* 0x000000000000094d */ /* 0x004fea0003800000 */
[----:B------:R-:W-:Y:S05]  /*44a0*/  BRA `(.L_x_86) ;  /* 0xfffffffc00ec7947 */ /* 0x000fea000383ffff */
.L_x_79:
[----:B------:R-:W-:-:S09]  /*44b0*/  UISETP.NE.AND UP1, UPT, UR8, URZ, UPT ;  /* 0x000000ff0800728c */ /* 0x000fd2000bf25270 */
[----:B------:R-:W-:Y:S05]  /*44c0*/  BRA.U UP1, `(.L_x_87) ;  /* 0x0000000d01747547 */ /* 0x000fea000b800000 */
[----:B------:R-:W-:Y:S01]  /*44d0*/  UMOV UR4, 0x40 ;  /* 0x0000004000047882 */ /* 0x000fe20000000000 */
[----:B------:R-:W-:Y:S01]  /*44e0*/  NOP ;  /* 0x0000000000007918 */ /* 0x000fe20000000000 */
[----:B------:R-:W-:Y:S01]  /*44f0*/  ULEA UR4, UR37, UR4, 0x18 ;  /* 0x0000000425047291 */ /* 0x000fe2000f8ec0ff */
[----:B------:R-:W-:Y:S02]  /*4500*/  UMOV UR5, 0x400 ;  /* 0x0000040000057882 */ /* 0x000fe40000000000 */
[----:B------:R-:W-:-:S06]  /*4510*/  ULEA UR37, UR37, UR5, 0x18 ;  /* 0x0000000525257291 */ /* 0x000fcc000f8ec0ff */
[----:B------:R-:W1:Y:S02]  /*4520*/  LDS.U8 R0, [UR4+0x1c] ;  /* 0x00001c04ff007984 */ /* 0x000e640008000000 */
[----:B-1----:R-:W-:-:S13]  /*4530*/  ISETP.NE.AND P0, PT, R0, RZ, PT ;  /* 0x000000ff0000720c */ /* 0x002fda0003f05270 */
[----:B------:R-:W-:Y:S05]  /*4540*/  @P0 BRA `(.L_x_88) ;  /* 0x0000000000580947 */ /* 0x000fea0003800000 */
[----:B------:R-:W-:-:S13]  /*4550*/  ELECT P0, URZ, PT ;  /* 0x0000000000ff782f */ /* 0x000fda0003800000 */
[----:B------:R-:W-:Y:S05]  /*4560*/  @!P0 BRA `(.L_x_89) ;  /* 0x0000000000608947 */ /* 0x000fea0003800000 */
[----:B------:R-:W-:Y:S01]  /*4570*/  UMOV UR5, 0x10 ;  /* 0x0000001000057882 */ /* 0x000fe20000000000 */
[----:B------:R-:W-:Y:S01]  /*4580*/  HFMA2 R0, -RZ, RZ, 0, 5.9604644775390625e-08 ;  /* 0x00000001ff007431 */ /* 0x000fe200000001ff */
[----:B------:R-:W-:-:S03]  /*4590*/  MOV R2, 0xffff ;  /* 0x0000ffff00027802 */ /* 0x000fc60000000f00 */
[----:B------:R-:W-:Y:S04]  /*45a0*/  DEPBAR.LE SB1, 0x36 ;  /* 0x00009d800000791a */ /* 0x000fe80000000000 */
[----:B------:R-:W1:Y:S02]  /*45b0*/  UTCATOMSWS.FIND_AND_SET.ALIGN UP0, UR5, UR5 ;  /* 0x00000005000575e3 */ /* 0x000e640008000800 */
[----:B-1----:R-:W-:Y:S01]  /*45c0*/  MOV R3, UR5 ;  /* 0x0000000500037c02 */ /* 0x002fe20008000f00 */
[----:B------:R-:W-:Y:S06]  /*45d0*/  BRA.U UP0, `(.L_x_90) ;  /* 0x0000000100187547 */ /* 0x000fec000b800000 */
.L_x_91:
[----:B------:R-:W-:Y:S05]  /*45e0*/  NANOSLEEP 0x64 ;  /* 0x000000640000795d */ /* 0x000fea0003800000 */
[----:B------:R-:W-:-:S05]  /*45f0*/  UMOV UR5, 0x10 ;  /* 0x0000001000057882 */ /* 0x000fca0000000000 */
[----:B------:R-:W-:Y:S04]  /*4600*/  DEPBAR.LE SB1, 0x36 ;  /* 0x00009d800000791a */ /* 0x000fe80000000000 */
[----:B------:R-:W1:Y:S02]  /*4610*/  UTCATOMSWS.FIND_AND_SET.ALIGN UP0, UR5, UR5 ;  /* 0x00000005000575e3 */ /* 0x000e640008000800 */
[----:B-1----:R-:W-:Y:S01]  /*4620*/  MOV R3, UR5 ;  /* 0x0000000500037c02 */ /* 0x002fe20008000f00 */
[----:B------:R-:W-:Y:S05]  /*4630*/  BRA.U !UP0, `(.L_x_91) ;  /* 0xfffffffd08e87547 */ /* 0x000fea000b83ffff */
.L_x_90:
[-C--:B------:R-:W-:Y:S02]  /*4640*/  SHF.L.U32 R2, R2, R3.reuse, RZ ;  /* 0x0000000302027219 */ /* 0x080fe400000006ff */
[----:B------:R-:W-:Y:S01]  /*4650*/  SHF.L.U32 R0, R0, R3, RZ ;  /* 0x0000000300007219 */ /* 0x000fe200000006ff */
[----:B------:R-:W-:Y:S02]  /*4660*/  IMAD.SHL.U32 R3, R3, 0x20, RZ ;  /* 0x0000002003037824 */ /* 0x000fe400078e00ff */
[----:B------:R1:W-:Y:S04]  /*4670*/  ATOMS.OR RZ, [UR4+0x14], R2 ;  /* 0x00001402ffff798c */ /* 0x0003e8000b000004 */
[----:B------:R1:W-:Y:S04]  /*4680*/  ATOMS.OR RZ, [UR4+0x18], R0 ;  /* 0x00001800ffff798c */ /* 0x0003e8000b000004 */
[----:B------:R1:W-:Y:S01]  /*4690*/  STS [UR37+0x390], R3 ;  /* 0x00039003ff007988 */ /* 0x0003e20008000825 */
[----:B------:R-:W-:Y:S05]  /*46a0*/  BRA `(.L_x_89) ;  /* 0x0000000000107947 */ /* 0x000fea0003800000 */
.L_x_88:
[----:B------:R-:W-:Y:S02]  /*46b0*/  MOV R0, 0xffffffff ;  /* 0xffffffff00007802 */ /* 0x000fe40000000f00 */
[----:B------:R-:W-:-:S03]  /*46c0*/  MOV R2, 0x46f0 ;  /* 0x000046f000027802 */ /* 0x000fc60000000f00 */
[----:B------:R1:W-:Y:S04]  /*46d0*/  STS [UR37+0x390], R0 ;  /* 0x00039000ff007988 */ /* 0x0003e80008000825 */
[----:B-1-3-5:R-:W-:Y:S05]  /*46e0*/  CALL.REL.NOINC `($__internal_1_$__cuda_sm10x_tcgen05_guardrail_trap_phase_invalid_during_alloc) ;  /* 0x0000005c00d87944 */ /* 0x02afea0003c00000 */
.L_x_89:
[----:B------:R-:W-:Y:S05]  /*46f0*/  WARPSYNC.ALL ;  /* 0x0000000000007948 */ /* 0x000fea0003800000 */
[----:B------:R-:W2:Y:S01]  /*4700*/  S2UR UR9, SR_CgaCtaId ;  /* 0x00000000000979c3 */ /* 0x000ea20000008800 */
[----:B------:R-:W-:Y:S01]  /*4710*/  UMOV UR4, 0x400 ;  /* 0x0000040000047882 */ /* 0x000fe20000000000 */
[----:B------:R-:W-:-:S06]  /*4720*/  NOP ;  /* 0x0000000000007918 */ /* 0x000fcc0000000000 */
[----:B------:R-:W-:Y:S06]  /*4730*/  BAR.ARV 0x6, 0xa0 ;  /* 0x0182800000007b1d */ /* 0x000fec0000002000 */
[----:B------:R-:W4:Y:S01]  /*4740*/  LDCU UR5, c[0x0][0x38c] ;  /* 0x00007180ff0577ac */ /* 0x000f220008000800 */
[----:B------:R-:W-:Y:S01]  /*4750*/  IMAD.MOV.U32 R11, RZ, RZ, 0x1 ;  /* 0x00000001ff0b7424 */ /* 0x000fe200078e00ff */
[----:B------:R-:W-:Y:S01]  /*4760*/  CS2R R8, SRZ ;  /* 0x0000000000087805 */ /* 0x000fe2000001ff00 */
[----:B------:R-:W-:Y:S01]  /*4770*/  IMAD.MOV.U32 R10, RZ, RZ, RZ ;  /* 0x000000ffff0a7224 */ /* 0x000fe200078e00ff */
[----:B------:R-:W-:Y:S01]  /*4780*/  UMOV UR11, URZ ;  /* 0x000000ff000b7c82 */ /* 0x000fe20008000000 */
[----:B------:R-:W-:Y:S01]  /*4790*/  UMOV UR18, URZ ;  /* 0x000000ff00127c82 */ /* 0x000fe20008000000 */
[----:B------:R-:W-:Y:S01]  /*47a0*/  UMOV UR20, 0x0 ;  /* 0x0000000000147882 */ /* 0x000fe20000000000 */
[----:B------:R-:W-:Y:S01]  /*47b0*/  UMOV UR21, 0x4180010 ;  /* 0x0418001000157882 */ /* 0x000fe20000000000 */
[----:B--2---:R-:W-:Y:S01]  /*47c0*/  ULEA UR9, UR9, UR4, 0x18 ;  /* 0x0000000409097291 */ /* 0x004fe2000f8ec0ff */
[----:B------:R-:W2:Y:S03]  /*47d0*/  LDCU UR4, c[0x0][0x38c] ;  /* 0x00007180ff0477ac */ /* 0x000ea60008000800 */
[----:B------:R-:W-:-:S02]  /*47e0*/  UIADD3 UR10, UPT, UPT, UR9, 0x3600, URZ ;  /* 0x00003600090a7890 */ /* 0x000fc4000fffe0ff */
[----:B----4-:R-:W-:-:S03]  /*47f0*/  UISETP.GE.AND UP3, UPT, UR5, 0x1, UPT ;  /* 0x000000010500788c */ /* 0x010fc6000bf66270 */
[----:B-1----:R-:W1:Y:S01]  /*4800*/  LDS R0, [UR9+0x390] ;  /* 0x00039009ff007984 */ /* 0x002e620008000800 */
[----:B------:R-:W-:-:S04]  /*4810*/  USHF.R.U32.HI UR10, URZ, 0x4, UR10 ;  /* 0x00000004ff0a7899 */ /* 0x000fc8000801160a */
[----:B------:R-:W-:-:S04]  /*4820*/  ULOP3.LUT UR10, UR10, 0x3fff, URZ, 0xc0, !UPT ;  /* 0x00003fff0a0a7892 */ /* 0x000fc8000f8ec0ff */
[----:B------:R-:W-:Y:S02]  /*4830*/  ULOP3.LUT UR10, UR10, 0x10000, URZ, 0xfc, !UPT ;  /* 0x000100000a0a7892 */ /* 0x000fe4000f8efcff */
[----:B--2---:R-:W-:-:S04]  /*4840*/  UIADD3 UR4, UPT, UPT, UR4, 0xf, URZ ;  /* 0x0000000f04047890 */ /* 0x004fc8000fffe0ff */
[----:B------:R-:W-:-:S04]  /*4850*/  USHF.R.S32.HI UR8, URZ, 0x1f, UR4 ;  /* 0x0000001fff087899 */ /* 0x000fc80008011404 */
[----:B------:R-:W-:Y:S02]  /*4860*/  ULEA.HI UR8, UR8, UR4, URZ, 0x4 ;  /* 0x0000000408087291 */ /* 0x000fe4000f8f20ff */
[----:B------:R-:W-:Y:S02]  /*4870*/  UIADD3 UR4, UPT, UPT, UR9, 0x18600, URZ ;  /* 0x0001860009047890 */ /* 0x000fe4000fffe0ff */
[----:B------:R-:W-:Y:S02]  /*4880*/  USHF.R.S32.HI UR8, URZ, 0x4, UR8 ;  /* 0x00000004ff087899 */ /* 0x000fe40008011408 */
[----:B------:R-:W-:Y:S02]  /*4890*/  USHF.R.U32.HI UR4, URZ, 0x4, UR4 ;  /* 0x00000004ff047899 */ /* 0x000fe40008011604 */
[----:B------:R-:W-:Y:S02]  /*48a0*/  UISETP.LT.AND UP0, UPT, UR8, 0x1, UPT ;  /* 0x000000010800788c */ /* 0x000fe4000bf01270 */
[----:B------:R-:W-:-:S02]  /*48b0*/  ULOP3.LUT UR4, UR4, 0x3fff, URZ, 0xc0, !UPT ;  /* 0x00003fff04047892 */ /* 0x000fc4000f8ec0ff */
[----:B------:R-:W-:Y:S02]  /*48c0*/  USEL UR15, UR8, 0x1, !UP0 ;  /* 0x00000001080f7887 */ /* 0x000fe4000c000000 */
[----:B------:R-:W-:Y:S02]  /*48d0*/  ULOP3.LUT UR4, UR4, 0x10000, URZ, 0xfc, !UPT ;  /* 0x0001000004047892 */ /* 0x000fe4000f8efcff */
[----:B------:R-:W-:Y:S01]  /*48e0*/  UIADD3 UR15, UPT, UPT, -UR15, URZ, URZ ;  /* 0x000000ff0f0f7290 */ /* 0x000fe2000fffe1ff */
[----:B-1----:R-:W-:-:S15]  /*48f0*/  R2UR UR12, R0 ;  /* 0x00000000000c72ca */ /* 0x002fde00000e0000 */
.L_x_98:
[----:B------:R-:W-:Y:S02]  /*4900*/  LEA R0, R10, UR9, 0x3 ;  /* 0x000000090a007c11 */ /* 0x000fe4000f8e18ff */
[----:B------:R-:W-:Y:S02]  /*4910*/  SHF.L.U32 R5, R9, 0x1f, RZ ;  /* 0x0000001f09057819 */ /* 0x000fe400000006ff */
[----:B------:R-:W-:Y:S01]  /*4920*/  PLOP3.LUT P0, PT, PT, PT, UP3, 0x80, 0x8 ;  /* 0x000000000008781c */ /* 0x000fe20003f0f038 */
[----:B------:R-:W-:Y:S01]  /*4930*/  VIADD R3, R0, 0x2f0 ;  /* 0x000002f000037836 */ /* 0x000fe20000000000 */
[----:B-1----:R-:W1:Y:S02]  /*4940*/  SYNCS.PHASECHK.TRANS64.TRYWAIT P1, [R0+URZ+0x2e0], R5 ;  /* 0x0002e005000075a7 */ /* 0x002e6400080211ff */
[----:B-1--4-:R-:W-:Y:S09]  /*4950*/  @!P1 BRA `(.L_x_92) ;  /* 0x0000005400809947 */ /* 0x012ff20003800000 */
.L_x_252:
[----:B------:R-:W-:Y:S01]  /*4960*/  LEA R4, R10, UR9, 0x4 ;  /* 0x000000090a047c11 */ /* 0x000fe2000f8e20ff */
[----:B------:R-:W-:Y:S01]  /*4970*/  @UP3 ULEA UR5, UR18, UR9, 0x3 ;  /* 0x0000000912053291 */ /* 0x000fe2000f8e18ff */
[----:B------:R-:W-:Y:S01]  /*4980*/  PLOP3.LUT P2, PT, PT, PT, PT, 0x80, 0x8 ;  /* 0x000000000008781c */ /* 0x000fe20003f4f070 */
[----:B------:R-:W-:Y:S01]  /*4990*/  ULEA UR14, UR11, UR9, 0x3 ;  /* 0x000000090b0e7291 */ /* 0x000fe2000f8e18ff */
[----:B------:R-:W-:Y:S02]  /*49a0*/  PRMT R3, RZ, 0x654, R3 ;  /* 0x00000654ff037816 */ /* 0x000fe40000000003 */
[----:B-1----:R-:W1:Y:S01]  /*49b0*/  LDS.128 R4, [R4+0x370] ;  /* 0x0003700004047984 */ /* 0x002e620000000c00 */
[----:B------:R-:W-:Y:S02]  /*49c0*/  @P0 SHF.L.U32 R2, R8, 0x1f, RZ ;  /* 0x0000001f08020819 */ /* 0x000fe400000006ff */
[----:B------:R-:W-:Y:S01]  /*49d0*/  SHF.L.U32 R0, R11, 0x1f, RZ ;  /* 0x0000001f0b007819 */ /* 0x000fe200000006ff */
[----:B------:R-:W-:Y:S01]  /*49e0*/  @!PT LDS RZ, [RZ] ;  /* 0x00000000fffff984 */ /* 0x000fe20000000800 */
[----:B------:R-:W-:Y:S01]  /*49f0*/  @!PT LDS RZ, [RZ] ;  /* 0x00000000fffff984 */ /* 0x000fe20000000800 */
[----:B------:R-:W-:Y:S01]  /*4a00*/  @!PT LDS RZ, [RZ] ;  /* 0x00000000fffff984 */ /* 0x000fe20000000800 */
[----:B------:R-:W-:Y:S01]  /*4a10*/  @!PT LDS RZ, [RZ] ;  /* 0x00000000fffff984 */ /* 0x000fe20000000800 */
[----:B------:R2:W-:Y:S06]  /*4a20*/  MEMBAR.ALL.CTA ;  /* 0x0000000000007992 */ /* 0x0005ec0000008000 */
[----:B--2---:R-:W2:Y:S02]  /*4a30*/  FENCE.VIEW.ASYNC.S ;  /* 0x00000000000073c6 */ /* 0x004ea40000000000 */
[----:B--2---:R2:W-:Y:S01]  /*4a40*/  SYNCS.ARRIVE.TRANS64.RED.A1T0 RZ, [R3+URZ], RZ ;  /* 0x000000ff03ff79a7 */ /* 0x0045e200081004ff */
[----:B------:R2:W4:Y:S01]  /*4a50*/  @P0 SYNCS.PHASECHK.TRANS64.TRYWAIT P2, [UR5], R2 ;  /* 0x00000002ff0005a7 */ /* 0x0005220008041105 */
[----:B-1----:R-:W-:Y:S01]  /*4a60*/  LOP3.LUT P1, RZ, R6, 0x1, RZ, 0xc0, !PT ;  /* 0x0000000106ff7812 */ /* 0x002fe2000782c0ff */
[----:B------:R-:W1:Y:S02]  /*4a70*/  SYNCS.PHASECHK.TRANS64.TRYWAIT P0, [UR14+0x320], R0 ;  /* 0x00032000ff0075a7 */ /* 0x000e64000800110e */
[----:B-12-4-:R-:W-:Y:S10]  /*4a80*/  @!P0 BRA `(.L_x_93) ;  /* 0x0000005400488947 */ /* 0x016ff40003800000 */
.L_x_254:
[----:B------:R-:W-:Y:S01]  /*4a90*/  IADD3 R10, PT, PT, R10, 0x1, RZ ;  /* 0x000000010a0a7810 */ /* 0x000fe20007ffe0ff */
[----:B------:R-:W-:Y:S06]  /*4aa0*/  BRA.U !UP3, `(.L_x_94) ;  /* 0x000000010b9c7547 */ /* 0x000fec000b800000 */
[----:B------:R-:W-:Y:S02]  /*4ab0*/  ULEA.HI UR13, UR11, UR11, URZ, 0x1 ;  /* 0x0000000b0b0d7291 */ /* 0x000fe4000f8f08ff */
[----:B------:R-:W-:Y:S02]  /*4ac0*/  UPLOP3.LUT UP4, UPT, UPT, UPT, UPT, 0x40, 0x4 ;  /* 0x000000000004789c */ /* 0x000fe40003f8e870 */
[----:B------:R-:W-:Y:S02]  /*4ad0*/  USHF.R.U32.HI UR5, URZ, 0x1, UR13 ;  /* 0x00000001ff057899 */ /* 0x000fe4000801160d */
[----:B------:R-:W-:Y:S02]  /*4ae0*/  ULOP3.LUT UR13, UR13, 0xffe, URZ, 0xc0, !UPT ;  /* 0x00000ffe0d0d7892 */ /* 0x000fe4000f8ec0ff */
[----:B------:R-:W-:Y:S02]  /*4af0*/  UIMAD UR5, UR5, 0x60, UR12 ;  /* 0x00000060050578a4 */ /* 0x000fe4000f8e020c */
[----:B------:R-:W-:Y:S01]  /*4b00*/  UIADD3 UR13, UPT, UPT, -UR13, UR11, URZ ;  /* 0x0000000b0d0d7290 */ /* 0x000fe2000fffe1ff */
[----:B------:R-:W-:Y:S01]  /*4b10*/  UMOV UR17, UR15 ;  /* 0x0000000f00117c82 */ /* 0x000fe20008000000 */
[----:B------:R-:W-:-:S02]  /*4b20*/  UMOV UR16, UR8 ;  /* 0x0000000800107c82 */ /* 0x000fc40008000000 */
[----:B------:R-:W-:-:S03]  /*4b30*/  ULEA UR13, UR13, UR5, 0x14 ;  /* 0x000000050d0d7291 */ /* 0x000fc6000f8ea0ff */
[----:B------:R-:W-:-:S09]  /*4b40*/  UMOV UR5, UR18 ;  /* 0x0000001200057c82 */ /* 0x000fd20008000000 */
.L_x_97:
[----:B------:R-:W-:Y:S02]  /*4b50*/  UIADD3 UR17, UPT, UPT, UR17, 0x1, URZ ;  /* 0x0000000111117890 */ /* 0x000fe4000fffe0ff */
[----:B--2---:R-:W-:Y:S02]  /*4b60*/  ULEA UR7, UR5, UR9, 0x3 ;  /* 0x0000000905077291 */ /* 0x004fe4000f8e18ff */
[----:B------:R-:W-:Y:S01]  /*4b70*/  UISETP.NE.AND UP0, UPT, UR17, URZ, UPT ;  /* 0x000000ff1100728c */ /* 0x000fe2000bf05270 */
[----:B----4-:R-:W-:Y:S10]  /*4b80*/  @P2 BRA `(.L_x_95) ;  /* 0x00000000000c2947 */ /* 0x010ff40003800000 */
[----:B-1----:R-:W-:Y:S04]  /*4b90*/  SHF.L.U32 R3, R8, 0x1f, RZ ;  /* 0x0000001f08037819 */ /* 0x002fe800000006ff */
[----:B------:R-:W1:Y:S02]  /*4ba0*/  SYNCS.PHASECHK.TRANS64.TRYWAIT P0, [UR7], R3 ;  /* 0x00000003ff0075a7 */ /* 0x000e640008001107 */
[----:B-1----:R-:W-:Y:S05]  /*4bb0*/  @!P0 BRA `(.L_x_96) ;  /* 0x0000005400148947 */ /* 0x002fea0003800000 */
.L_x_95:
[----:B------:R-:W-:Y:S01]  /*4bc0*/  UISETP.NE.AND UP1, UPT, UR16, 0x1, UPT ;  /* 0x000000011000788c */ /* 0x000fe2000bf25270 */
[----:B------:R-:W-:Y:S01]  /*4bd0*/  PLOP3.LUT P2, PT, PT, PT, PT, 0x80, 0x8 ;  /* 0x000000000008781c */ /* 0x000fe20003f4f070 */
[----:B------:R-:W-:Y:S02]  /*4be0*/  UIADD3 UR18, UPT, UPT, UR5, 0x1, URZ ;  /* 0x0000000105127890 */ /* 0x000fe4000fffe0ff */
[----:B------:R-:W-:Y:S02]  /*4bf0*/  UIMAD UR6, UR5, 0xc0, UR4 ;  /* 0x000000c0050678a4 */ /* 0x000fe4000f8e0204 */
[----:B------:R-:W-:Y:S01]  /*4c00*/  UISETP.NE.AND UP2, UPT, UR18, 0x2a, UPT ;  /* 0x0000002a1200788c */ /* 0x000fe2000bf45270 */
[----:B------:R-:W-:Y:S01]  /*4c10*/  PLOP3.LUT P0, PT, PT, PT, UP1, 0x80, 0x8 ;  /* 0x000000000008781c */ /* 0x000fe20003f0f018 */
[----:B------:R-:W-:Y:S02]  /*4c20*/  UIADD3 UR16, UPT, UPT, UR16, -0x1, URZ ;  /* 0xffffffff10107890 */ /* 0x000fe4000fffe0ff */
[----:B------:R-:W-:Y:S02]  /*4c30*/  USEL UR22, URZ, 0x1, UP2 ;  /* 0x00000001ff167887 */ /* 0x000fe40009000000 */
[----:B------:R-:W-:Y:S01]  /*4c40*/  USEL UR18, UR18, URZ, UP2 ;  /* 0x000000ff12127287 */ /* 0x000fe20009000000 */
[----:B------:R-:W-:Y:S03]  /*4c50*/  UMOV UR23, 0xc0004010 ;  /* 0xc000401000177882 */ /* 0x000fe60000000000 */
[----:B------:R-:W-:Y:S01]  /*4c60*/  @UP1 ULEA UR19, UR18, UR9, 0x3 ;  /* 0x0000000912131291 */ /* 0x000fe2000f8e18ff */
[----:B------:R-:W-:Y:S01]  /*4c70*/  LOP3.LUT R8, R8, UR22, RZ, 0x3c, !PT ;  /* 0x0000001608087c12 */ /* 0x000fe2000f8e3cff */
[----:B------:R-:W-:Y:S03]  /*4c80*/  ULEA UR22, UR5, UR10, 0x7 ;  /* 0x0000000a05167291 */ /* 0x000fe6000f8e38ff */
[----:B-1----:R-:W-:Y:S01]  /*4c90*/  @P0 SHF.L.U32 R0, R8, 0x1f, RZ ;  /* 0x0000001f08000819 */ /* 0x002fe200000006ff */
[----:B------:R-:W-:Y:S03]  /*4ca0*/  UMOV UR5, UR18 ;  /* 0x0000001200057c82 */ /* 0x000fe60008000000 */
[----:B------:R2:W4:Y:S01]  /*4cb0*/  @P0 SYNCS.PHASECHK.TRANS64.TRYWAIT P2, [UR19], R0 ;  /* 0x00000000ff0005a7 */ /* 0x0005220008041113 */
[----:B------:R-:W-:Y:S03]  /*4cc0*/  UIADD3 UR19, UPT, UPT, UR7, 0x150, URZ ;  /* 0x0000015007137890 */ /* 0x000fe6000fffe0ff */
[----:B------:R-:W-:Y:S02]  /*4cd0*/  UMOV UR7, 0xc0004010 ;  /* 0xc000401000077882 */ /* 0x000fe40000000000 */
[----:B------:R2:W-:Y:S01]  /*4ce0*/  UTCHMMA gdesc[UR22], gdesc[UR6], tmem[UR13], tmem[UR20], idesc[UR21], UP4 ;  /* 0x00ff1406160075ea */ /* 0x0005e2000a00000d */
[----:B------:R-:W-:Y:S03]  /*4cf0*/  UPLOP3.LUT UP4, UPT, UPT, UPT, UPT, 0x80, 0x8 ;  /* 0x000000000008789c */ /* 0x000fe60003f8f070 */
[----:B------:R2:W-:Y:S01]  /*4d00*/  UTCBAR [UR19], URZ ;  /* 0x000000ff130073e9 */ /* 0x0005e200080000ff */
[----:B------:R-:W-:Y:S07]  /*4d10*/  BRA.U UP0, `(.L_x_97) ;  /* 0xfffffffd008c7547 */ /* 0x000fee000b83ffff */
.L_x_94:
[----:B------:R-:W-:Y:S01]  /*4d20*/  UIADD3 UR11, UPT, UPT, UR11, 0x1, URZ ;  /* 0x000000010b0b7890 */ /* 0x000fe2000fffe0ff */
[C---:B------:R-:W-:Y:S01]  /*4d30*/  ISETP.NE.AND P0, PT, R10.reuse, 0x2, PT ;  /* 0x000000020a00780c */ /* 0x040fe20003f05270 */
[----:B------:R-:W-:Y:S02]  /*4d40*/  UIADD3 UR14, UPT, UPT, UR14, 0x300, URZ ;  /* 0x000003000e0e7890 */ /* 0x000fe4000fffe0ff */
[----:B------:R-:W-:Y:S01]  /*4d50*/  UISETP.NE.AND UP0, UPT, UR11, 0x4, UPT ;  /* 0x000000040b00788c */ /* 0x000fe2000bf05270 */
[----:B-12---:R-:W-:Y:S02]  /*4d60*/  SEL R0, RZ, 0x1, P0 ;  /* 0x00000001ff007807 */ /* 0x006fe40000000000 */
[----:B------:R-:W-:Y:S01]  /*4d70*/  SEL R10, R10, RZ, P0 ;  /* 0x000000ff0a0a7207 */ /* 0x000fe20000000000 */
[----:B------:R-:W-:Y:S01]  /*4d80*/  USEL UR5, URZ, 0x1, UP0 ;  /* 0x00000001ff057887 */ /* 0x000fe20008000000 */
[----:B------:R-:W-:Y:S01]  /*4d90*/  LOP3.LUT R9, R9, R0, RZ, 0x3c, !PT ;  /* 0x0000000009097212 */ /* 0x000fe200078e3cff */
[----:B------:R-:W-:Y:S01]  /*4da0*/  USEL UR11, UR11, URZ, UP0 ;  /* 0x000000ff0b0b7287 */ /* 0x000fe20008000000 */
[----:B------:R1:W-:Y:S03]  /*4db0*/  UTCBAR [UR14], URZ ;  /* 0x000000ff0e0073e9 */ /* 0x0003e600080000ff */
[----:B------:R-:W-:Y:S01]  /*4dc0*/  LOP3.LUT R11, R11, UR5, RZ, 0x3c, !PT ;  /* 0x000000050b0b7c12 */ /* 0x000fe2000f8e3cff */
[----:B------:R-:W-:Y:S07]  /*4dd0*/  @P1 BRA `(.L_x_98) ;  /* 0xfffffff800c81947 */ /* 0x000fee000383ffff */
[----:B------:R-:W2:Y:S01]  /*4de0*/  S2UR UR4, SR_CgaCtaId ;  /* 0x00000000000479c3 */ /* 0x000ea20000008800 */
[----:B------:R-:W-:Y:S01]  /*4df0*/  ELECT P0, URZ, PT ;  /* 0x0000000000ff782f */ /* 0x000fe20003800000 */
[----:B------:R-:W-:Y:S01]  /*4e00*/  IMAD.MOV.U32 R0, RZ, RZ, 0x1 ;  /* 0x00000001ff007424 */ /* 0x000fe200078e00ff */
[----:B------:R-:W-:Y:S01]  /*4e10*/  UIADD3 UR9, UPT, UPT, UR9, 0x320, URZ ;  /* 0x0000032009097890 */ /* 0x000fe2000fffe0ff */
[----:B------:R-:W-:Y:S01]  /*4e20*/  SHF.L.U32 R3, R11, 0x1f, RZ ;  /* 0x0000001f0b037819 */ /* 0x000fe200000006ff */
[----:B------:R-:W-:-:S03]  /*4e30*/  UMOV UR5, 0x40 ;  /* 0x0000004000057882 */ /* 0x000fc60000000000 */
[----:B------:R-:W-:Y:S01]  /*4e40*/  UVIRTCOUNT.DEALLOC.SMPOOL 0x80 ;  /* 0x000000800000784c */ /* 0x000fe20000000000 */
[----:B--2---:R-:W-:Y:S02]  /*4e50*/  ULEA UR4, UR4, UR5, 0x18 ;  /* 0x0000000504047291 */ /* 0x004fe4000f8ec0ff */
[----:B------:R-:W-:-:S07]  /*4e60*/  ULEA UR5, UR11, UR9, 0x3 ;  /* 0x000000090b057291 */ /* 0x000fce000f8e18ff */
[----:B------:R2:W-:Y:S02]  /*4e70*/  @P0 STS.U8 [UR4+0x1c], R0 ;  /* 0x00001c00ff000988 */ /* 0x0005e40008000004 */
[----:B------:R-:W3:Y:S02]  /*4e80*/  SYNCS.PHASECHK.TRANS64.TRYWAIT P0, [UR5], R3 ;  /* 0x00000003ff0075a7 */ /* 0x000ee40008001105 */
[----:B--23--:R-:W-:Y:S05]  /*4e90*/  @!P0 BRA `(.L_x_99) ;  /* 0x0000005000748947 */ /* 0x00cfea0003800000 */
.L_x_257:
[----:B------:R-:W-:-:S04]  /*4ea0*/  UIADD3 UR6, UPT, UPT, UR11, 0x1, URZ ;  /* 0x000000010b067890 */ /* 0x000fc8000fffe0ff */
[----:B------:R-:W-:-:S04]  /*4eb0*/  UISETP.NE.AND UP0, UPT, UR6, 0x4, UPT ;  /* 0x000000040600788c */ /* 0x000fc8000bf05270 */
[----:B------:R-:W-:Y:S02]  /*4ec0*/  USEL UR7, URZ, 0x1, UP0 ;  /* 0x00000001ff077887 */ /* 0x000fe40008000000 */
[----:B------:R-:W-:-:S04]  /*4ed0*/  USEL UR6, UR6, URZ, UP0 ;  /* 0x000000ff06067287 */ /* 0x000fc80008000000 */
[----:B------:R-:W-:Y:S01]  /*4ee0*/  ULEA UR5, UR6, UR9, 0x3 ;  /* 0x0000000906057291 */ /* 0x000fe2000f8e18ff */
[----:B------:R-:W-:-:S04]  /*4ef0*/  LOP3.LUT R2, R11, UR7, RZ, 0x3c, !PT ;  /* 0x000000070b027c12 */ /* 0x000fc8000f8e3cff */
[----:B--2---:R-:W-:-:S04]  /*4f00*/  SHF.L.U32 R3, R2, 0x1f, RZ ;  /* 0x0000001f02037819 */ /* 0x004fc800000006ff */
[----:B------:R-:W2:Y:S02]  /*4f10*/  SYNCS.PHASECHK.TRANS64.TRYWAIT P0, [UR5], R3 ;  /* 0x00000003ff0075a7 */ /* 0x000ea40008001105 */
[----:B--2---:R-:W-:Y:S05]  /*4f20*/  @!P0 BRA `(.L_x_100) ;  /* 0x0000005000688947 */ /* 0x004fea0003800000 */
.L_x_259:
        /* <DEDUP_REMOVED lines=9> */
.L_x_261:
[----:B------:R-:W-:-:S04]  /*4fc0*/  UIADD3 UR6, UPT, UPT, UR6, 0x1, URZ ;  /* 0x0000000106067890 */ /* 0x000fc8000fffe0ff */
[----:B------:R-:W-:-:S04]  /*4fd0*/  UISETP.NE.AND UP0, UPT, UR6, 0x4, UPT ;  /* 0x000000040600788c */ /* 0x000fc8000bf05270 */
[----:B------:R-:W-:Y:S02]  /*4fe0*/  USEL UR5, URZ, 0x1, UP0 ;  /* 0x00000001ff057887 */ /* 0x000fe40008000000 */
[----:B------:R-:W-:-:S04]  /*4ff0*/  USEL UR6, UR6, URZ, UP0 ;  /* 0x000000ff06067287 */ /* 0x000fc80008000000 */
[----:B------:R-:W-:Y:S01]  /*5000*/  ULEA UR6, UR6, UR9, 0x3 ;  /* 0x0000000906067291 */ /* 0x000fe2000f8e18ff */
[----:B--2---:R-:W-:-:S04]  /*5010*/  LOP3.LUT R3, R2, UR5, RZ, 0x3c, !PT ;  /* 0x0000000502037c12 */ /* 0x004fc8000f8e3cff */
[----:B------:R-:W-:-:S04]  /*5020*/  SHF.L.U32 R3, R3, 0x1f, RZ ;  /* 0x0000001f03037819 */ /* 0x000fc800000006ff */
[----:B------:R-:W2:Y:S02]  /*5030*/  SYNCS.PHASECHK.TRANS64.TRYWAIT P0, [UR6], R3 ;  /* 0x00000003ff0075a7 */ /* 0x000ea40008001106 */
[----:B--2---:R-:W-:Y:S05]  /*5040*/  @!P0 BRA `(.L_x_102) ;  /* 0x0000005000508947 */ /* 0x004fea0003800000 */
.L_x_263:
[----:B------:R-:W-:Y:S01]  /*5050*/  NOP ;  /* 0x0000000000007918 */ /* 0x000fe20000000000 */
[----:B--2---:R-:W2:Y:S01]  /*5060*/  LDS R0, [UR4+0x14] ;  /* 0x00001404ff007984 */ /* 0x004ea20008000800 */
[----:B------:R-:W-:Y:S01]  /*5070*/  ULOP3.LUT UR6, UR12, 0xffff, URZ, 0xc0, !UPT ;  /* 0x0000ffff0c067892 */ /* 0x000fe2000f8ec0ff */
[----:B------:R-:W-:Y:S01]  /*5080*/  UMOV UR8, 0xffff ;  /* 0x0000ffff00087882 */ /* 0x000fe20000000000 */
[----:B------:R-:W-:Y:S02]  /*5090*/  UMOV UR5, 0x1 ;  /* 0x0000000100057882 */ /* 0x000fe40000000000 */
[----:B------:R-:W-:-:S04]  /*50a0*/  USHF.R.U32.HI UR6, URZ, 0x5, UR6 ;  /* 0x00000005ff067899 */ /* 0x000fc80008011606 */
[----:B------:R-:W-:Y:S02]  /*50b0*/  USHF.L.U32 UR8, UR8, UR6, URZ ;  /* 0x0000000608087299 */ /* 0x000fe400080006ff */
[----:B------:R-:W-:-:S04]  /*50c0*/  USHF.L.U32 UR5, UR5, UR6, URZ ;  /* 0x0000000605057299 */ /* 0x000fc800080006ff */
[----:B--2---:R-:W-:-:S04]  /*50d0*/  LOP3.LUT R0, R0, UR8, RZ, 0xc0, !PT ;  /* 0x0000000800007c12 */ /* 0x004fc8000f8ec0ff */
[----:B------:R-:W-:-:S13]  /*50e0*/  ISETP.NE.AND P0, PT, R0, UR8, PT ;  /* 0x0000000800007c0c */ /* 0x000fda000bf05270 */
[----:B------:R-:W-:Y:S05]  /*50f0*/  @P0 BRA `(.L_x_103) ;  /* 0x0000000000580947 */ /* 0x000fea0003800000 */
[----:B------:R-:W2:Y:S02]  /*5100*/  LDS R0, [UR4+0x18] ;  /* 0x00001804ff007984 */ /* 0x000ea40008000800 */
[----:B--2---:R-:W-:-:S04]  /*5110*/  LOP3.LUT R0, R0, UR5, RZ, 0xc0, !PT ;  /* 0x0000000500007c12 */ /* 0x004fc8000f8ec0ff */
[----:B------:R-:W-:-:S13]  /*5120*/  ISETP.NE.AND P0, PT, R0, UR5, PT ;  /* 0x0000000500007c0c */ /* 0x000fda000bf05270 */
[----:B------:R-:W-:Y:S05]  /*5130*/  @P0 BRA `(.L_x_104) ;  /* 0x00000000003c0947 */ /* 0x000fea0003800000 */
[----:B------:R-:W2:Y:S01]  /*5140*/  S2R R2, SR_LANEID ;  /* 0x0000000000027919 */ /* 0x000ea20000000000 */
[----:B------:R-:W-:Y:S01]  /*5150*/  ULOP3.LUT UR8, URZ, UR8, URZ, 0x33, !UPT ;  /* 0x00000008ff087292 */ /* 0x000fe2000f8e33ff */
[----:B------:R-:W-:Y:S01]  /*5160*/  LOP3.LUT R4, RZ, UR5, RZ, 0x33, !PT ;  /* 0x00000005ff047c12 */ /* 0x000fe2000f8e33ff */
[----:B------:R-:W-:Y:S02]  /*5170*/  VOTEU.ANY UR7, UPT, PT ;  /* 0x0000000000077886 */ /* 0x000fe400038e0100 */
[----:B------:R-:W-:Y:S01]  /*5180*/  UFLO.U32 UR7, UR7 ;  /* 0x00000007000772bd */ /* 0x000fe200080e0000 */
[----:B------:R-:W3:Y:S01]  /*5190*/  REDUX UR5, R4 ;  /* 0x00000000040573c4 */ /* 0x000ee20000000000 */
[----:B------:R-:W-:-:S06]  /*51a0*/  IMAD.U32 R0, RZ, RZ, UR8 ;  /* 0x00000008ff007e24 */ /* 0x000fcc000f8e00ff */
[----:B------:R1:W-:Y:S01]  /*51b0*/  UTCATOMSWS.AND URZ, UR8 ;  /* 0x0000000800ff79e3 */ /* 0x0003e20008000000 */
[----:B------:R-:W4:Y:S01]  /*51c0*/  REDUX UR6, R0 ;  /* 0x00000000000673c4 */ /* 0x000f220000000000 */
[----:B--2---:R-:W-:Y:S01]  /*51d0*/  ISETP.EQ.U32.AND P0, PT, R2, UR7, PT ;  /* 0x0000000702007c0c */ /* 0x004fe2000bf02070 */
[----:B---3--:R-:W-:Y:S01]  /*51e0*/  IMAD.U32 R2, RZ, RZ, UR5 ;  /* 0x00000005ff027e24 */ /* 0x008fe2000f8e00ff */
[----:B----4-:R-:W-:-:S11]  /*51f0*/  MOV R3, UR6 ;  /* 0x0000000600037c02 */ /* 0x010fd60008000f00 */
[----:B------:R1:W-:Y:S04]  /*5200*/  @P0 ATOMS.AND RZ, [UR4+0x14], R3 ;  /* 0x00001403ffff098c */ /* 0x0003e8000a800004 */
[----:B------:R1:W-:Y:S01]  /*5210*/  @P0 ATOMS.AND RZ, [UR4+0x18], R2 ;  /* 0x00001802ffff098c */ /* 0x0003e2000a800004 */
[----:B------:R-:W-:Y:S05]  /*5220*/  BRA `(.L_x_105) ;  /* 0x0000000000147947 */ /* 0x000fea0003800000 */
.L_x_104:
[----:B------:R-:W-:Y:S02]  /*5230*/  MOV R2, 0x5250 ;  /* 0x0000525000027802 */ /* 0x000fe40000000f00 */
[----:B-1--45:R-:W-:Y:S05]  /*5240*/  CALL.REL.NOINC `($__internal_0_$__cuda_sm10x_tcgen05_guardrail_trap_col_being_dealloced_not_returned_by_alloc) ;  /* 0x0000005000f47944 */ /* 0x032fea0003c00000 */
[----:B------:R-:W-:Y:S05]  /*5250*/  BRA `(.L_x_105) ;  /* 0x0000000000087947 */ /* 0x000fea0003800000 */
.L_x_103:
[----:B------:R-:W-:Y:S02]  /*5260*/  MOV R2, 0x5280 ;  /* 0x0000528000027802 */ /* 0x000fe40000000f00 */
[----:B-1--45:R-:W-:Y:S05]  /*5270*/  CALL.REL.NOINC `($__internal_2_$__cuda_sm10x_tcgen05_guardrail_trap_unallocated_columns_being_dealloced) ;  /* 0x0000005400007944 */ /* 0x032fea0003c00000 */
.L_x_105:
[----:B------:R-:W-:Y:S01]  /*5280*/  NOP ;  /* 0x0000000000007918 */ /* 0x000fe20000000000 */
[----:B-1----:R-:W-:Y:S05]  /*5290*/  EXIT ;  /* 0x000000000000794d */ /* 0x002fea0003800000 */
.L_x_87:
[----:B------:R-:W-:-:S09]  /*52a0*/  UISETP.NE.OR UP2, UPT, UR8, 0x3, !UP2 ;  /* 0x000000030800788c */ /* 0x000fd2000d745670 */
[----:B------:R-:W-:Y:S05]  /*52b0*/  BRA.U UP2, `(.L_x_106) ;  /* 0x0000000d02ac7547 */ /* 0x000fea000b800000 */
[----:B------:R-:W1:Y:S01]  /*52c0*/  LDC R0, c[0x0][0xb30] ;  /* 0x0002cc00ff007b82 */ /* 0x000e620000000800 */
[----:B------:R-:W2:Y:S01]  /*52d0*/  LDCU.64 UR8, c[0x0][0x888] ;  /* 0x00011100ff0877ac */ /* 0x000ea20008000a00 */
[----:B------:R-:W-:Y:S02]  /*52e0*/  HFMA2 R25, -RZ, RZ, 0, 0 ;  /* 0x00000000ff197431 */ /* 0x000fe400000001ff */
[----:B-----5:R-:W-:Y:S01]  /*52f0*/  IMAD.MOV.U32 R32, RZ, RZ, 0x1 ;  /* 0x00000001ff207424 */ /* 0x020fe200078e00ff */
[----:B------:R-:W-:Y:S01]  /*5300*/  MOV R23, 0x1000 ;  /* 0x0000100000177802 */ /* 0x000fe20000000f00 */
[----:B------:R-:W4:Y:S01]  /*5310*/  LDCU.64 UR4, c[0x0][0x890] ;  /* 0x00011200ff0477ac */ /* 0x000f220008000a00 */
[----:B------:R-:W-:Y:S01]  /*5320*/  IMAD.MOV.U32 R27, RZ, RZ, RZ ;  /* 0x000000ffff1b7224 */ /* 0x000fe200078e00ff */
[----:B------:R-:W3:Y:S01]  /*5330*/  LDC R19, c[0x0][0x370] ;  /* 0x0000dc00ff137b82 */ /* 0x000ee20000000800 */
[----:B------:R-:W-:Y:S01]  /*5340*/  UMOV UR7, 0x400 ;  /* 0x0000040000077882 */ /* 0x000fe20000000000 */
[----:B------:R-:W-:-:S02]  /*5350*/  UPLOP3.LUT UP1, UPT, UPT, UPT, UPT, 0x40, 0x4 ;  /* 0x000000000004789c */ /* 0x000fc40003f2e870 */
[----:B------:R-:W-:-:S04]  /*5360*/  ULEA UR7, UR37, UR7, 0x18 ;  /* 0x0000000725077291 */ /* 0x000fc8000f8ec0ff */
[----:B------:R-:W3:Y:S01]  /*5370*/  LDC R2, c[0x0][0xb0c] ;  /* 0x0002c300ff027b82 */ /* 0x000ee20000000800 */
[----:B------:R-:W-:Y:S02]  /*5380*/  UIADD3 UR13, UPT, UPT, UR7, 0x2b0, URZ ;  /* 0x000002b0070d7890 */ /* 0x000fe4000fffe0ff */
[----:B--2---:R-:W-:Y:S02]  /*5390*/  UISETP.NE.U32.AND UP2, UPT, UR8, URZ, UPT ;  /* 0x000000ff0800728c */ /* 0x004fe4000bf45070 */
[----:B------:R-:W-:Y:S02]  /*53a0*/  UIADD3 UR25, UPT, UPT, UR7, 0x2a0, URZ ;  /* 0x000002a007197890 */ /* 0x000fe4000fffe0ff */
[----:B----4-:R-:W-:Y:S01]  /*53b0*/  UISETP.NE.U32.AND UP3, UPT, UR4, URZ, UPT ;  /* 0x000000ff0400728c */ /* 0x010fe2000bf65070 */
[----:B------:R-:W2:Y:S01]  /*53c0*/  LDC R18, c[0x0][0xb20] ;  /* 0x0002c800ff127b82 */ /* 0x000ea20000000800 */
[----:B-1----:R-:W-:Y:S01]  /*53d0*/  ISETP.NE.AND P1, PT, R0, 0x1, PT ;  /* 0x000000010000780c */ /* 0x002fe20003f25270 */
[----:B------:R-:W-:-:S02]  /*53e0*/  UISETP.NE.AND.EX UP2, UPT, UR9, URZ, UPT, UP2 ;  /* 0x000000ff0900728c */ /* 0x000fc4000bf45320 */
[----:B------:R-:W-:Y:S02]  /*53f0*/  UIADD3 UR17, UPT, UPT, UR7, 0x2a8, URZ ;  /* 0x000002a807117890 */ /* 0x000fe4000fffe0ff */
[----:B------:R-:W-:Y:S02]  /*5400*/  UPRMT UR13, UR37, 0x654, UR13 ;  /* 0x00000654250d7896 */ /* 0x000fe4000800000d */
[----:B------:R-:W1:Y:S01]  /*5410*/  LDC.64 R36, c[0x0][0x348] ;  /* 0x0000d200ff247b82 */ /* 0x000e620000000a00 */
[----:B------:R-:W-:-:S07]  /*5420*/  UISETP.NE.AND.EX UP3, UPT, UR5, URZ, UPT, UP3 ;  /* 0x000000ff0500728c */ /* 0x000fce000bf65330 */
[----:B------:R-:W4:Y:S08]  /*5430*/  LDC.64 R16, c[0x0][0xb10] ;  /* 0x0002c400ff107b82 */ /* 0x000f300000000a00 */
[----:B------:R-:W1:Y:S08]  /*5440*/  LDC.64 R6, c[0x0][0xb18] ;  /* 0x0002c600ff067b82 */ /* 0x000e700000000a00 */
[----:B------:R-:W1:Y:S08]  /*5450*/  LDC.64 R4, c[0x0][0xb28] ;  /* 0x0002ca00ff047b82 */ /* 0x000e700000000a00 */
[----:B--23--:R-:W1:Y:S02]  /*5460*/  LDC R22, c[0x0][0x374] ;  /* 0x0000dd00ff167b82 */ /* 0x00ce640000000800 */
.L_x_116:
[----:B------:R-:W-:Y:S02]  /*5470*/  LEA R0, R27, UR7, 0x3 ;  /* 0x000000071b007c11 */ /* 0x000fe4000f8e18ff */
[----:B------:R-:W-:Y:S02]  /*5480*/  SHF.L.U32 R3, R25, 0x1f, RZ ;  /* 0x0000001f19037819 */ /* 0x000fe400000006ff */
[----:B------:R-:W-:Y:S02]  /*5490*/  LEA R28, R27, UR7, 0x4 ;  /* 0x000000071b1c7c11 */ /* 0x000fe4000f8e20ff */
[----:B--2---:R-:W2:Y:S02]  /*54a0*/  SYNCS.PHASECHK.TRANS64.TRYWAIT P0, [R0+URZ+0x2e0], R3 ;  /* 0x0002e003000075a7 */ /* 0x004ea400080011ff */
[----:B--2---:R-:W-:Y:S05]  /*54b0*/  @!P0 BRA `(.L_x_107) ;  /* 0x0000004c004c8947 */ /* 0x004fea0003800000 */
.L_x_264:
[----:B------:R-:W-:Y:S01]  /*54c0*/  ISETP.GE.AND P0, PT, R26, 0x1, PT ;  /* 0x000000011a00780c */ /* 0x000fe20003f06270 */
[----:B------:R-:W3:Y:S01]  /*54d0*/  LDS.128 R28, [R28+0x370] ;  /* 0x000370001c1c7984 */ /* 0x000ee20000000c00 */
[----:B--2---:R-:W-:Y:S01]  /*54e0*/  VIADD R0, R0, 0x2f0 ;  /* 0x000002f000007836 */ /* 0x004fe20000000000 */
[----:B------:R-:W-:Y:S01]  /*54f0*/  @!PT LDS RZ, [RZ] ;  /* 0x00000000fffff984 */ /* 0x000fe20000000800 */
[----:B------:R-:W-:Y:S01]  /*5500*/  @!PT LDS RZ, [RZ] ;  /* 0x00000000fffff984 */ /* 0x000fe20000000800 */
[----:B------:R-:W-:Y:S01]  /*5510*/  @!PT LDS RZ, [RZ] ;  /* 0x00000000fffff984 */ /* 0x000fe20000000800 */
[----:B------:R-:W-:Y:S01]  /*5520*/  @!PT LDS RZ, [RZ] ;  /* 0x00000000fffff984 */ /* 0x000fe20000000800 */
[----:B------:R2:W-:Y:S06]  /*5530*/  MEMBAR.ALL.CTA ;  /* 0x0000000000007992 */ /* 0x0005ec0000008000 */
[----:B--2---:R-:W2:Y:S01]  /*5540*/  FENCE.VIEW.ASYNC.S ;  /* 0x00000000000073c6 */ /* 0x004ea20000000000 */
[----:B------:R-:W-:Y:S04]  /*5550*/  PRMT R0, RZ, 0x654, R0 ;  /* 0x00000654ff007816 */ /* 0x000fe80000000000 */
[----:B--2---:R2:W-:Y:S01]  /*5560*/  SYNCS.ARRIVE.TRANS64.RED.A1T0 RZ, [R0+URZ], RZ ;  /* 0x000000ff00ff79a7 */ /* 0x0045e200081004ff */
[----:B---3--:R-:W-:Y:S11]  /*5570*/  LOP3.LUT P3, RZ, R30, 0x1, RZ, 0xc0, !PT ;  /* 0x000000011eff7812 */ /* 0x008ff6000786c0ff */
[----:B------:R-:W-:Y:S02]  /*5580*/  @!UPT UIADD3 URZ, UPT, UPT, URZ, URZ, URZ ;  /* 0x000000fffffff290 */ /* 0x000fe4000fffe0ff */
[----:B------:R-:W-:Y:S02]  /*5590*/  @P3 MOV R13, R28 ;  /* 0x0000001c000d3202 */ /* 0x000fe40000000f00 */
[----:B------:R-:W-:Y:S01]  /*55a0*/  @P3 LOP3.LUT R8, R29, 0xffff, RZ, 0xc0, !PT ;  /* 0x0000ffff1d083812 */ /* 0x000fe200078ec0ff */
[----:B--2---:R-:W-:Y:S06]  /*55b0*/  @!P0 BRA `(.L_x_108) ;  /* 0x0000000000a48947 */ /* 0x004fec0003800000 */
[----:B-1----:R-:W-:Y:S01]  /*55c0*/  IMAD.HI.U32 R33, R22, R7, RZ ;  /* 0x0000000716217227 */ /* 0x002fe200078e00ff */
[----:B------:R-:W-:Y:S02]  /*55d0*/  ISETP.NE.AND P0, PT, R6, 0x1, PT ;  /* 0x000000010600780c */ /* 0x000fe40003f05270 */
[----:B------:R-:W-:Y:S01]  /*55e0*/  ISETP.NE.AND P2, PT, R26, 0x1, PT ;  /* 0x000000011a00780c */ /* 0x000fe20003f45270 */
[----:B----4-:R-:W-:Y:S01]  /*55f0*/  IMAD.HI.U32 R34, R19, R16, RZ ;  /* 0x0000001013227227 */ /* 0x010fe200078e00ff */
[----:B------:R-:W-:Y:S02]  /*5600*/  SHF.R.U32.HI R33, RZ, R18, R33 ;  /* 0x00000012ff217219 */ /* 0x000fe40000011621 */
[----:B------:R-:W-:Y:S01]  /*5610*/  ISETP.NE.AND P4, PT, R2, 0x1, PT ;  /* 0x000000010200780c */ /* 0x000fe20003f85270 */
[----:B------:R-:W-:Y:S01]  /*5620*/  IMAD.HI.U32 R38, R13, R16, RZ ;  /* 0x000000100d267227 */ /* 0x000fe200078e00ff */
[----:B------:R-:W-:Y:S02]  /*5630*/  SHF.R.U32.HI R34, RZ, R17, R34 ;  /* 0x00000011ff227219 */ /* 0x000fe40000011622 */
[----:B------:R-:W-:Y:S01]  /*5640*/  SEL R3, R22, R33, !P0 ;  /* 0x0000002116037207 */ /* 0x000fe20004000000 */
[C---:B------:R-:W-:Y:S01]  /*5650*/  IMAD.HI.U32 R33, R8.reuse, R7, RZ ;  /* 0x0000000708217227 */ /* 0x040fe200078e00ff */
[----:B------:R-:W-:Y:S02]  /*5660*/  SEL R11, R19, R34, !P4 ;  /* 0x00000022130b7207 */ /* 0x000fe40006000000 */
[----:B------:R-:W-:Y:S01]  /*5670*/  SHF.R.U32.HI R38, RZ, R17, R38 ;  /* 0x00000011ff267219 */ /* 0x000fe20000011626 */
[----:B------:R-:W-:Y:S01]  /*5680*/  IMAD.HI.U32 R40, R3, R4, RZ ;  /* 0x0000000403287227 */ /* 0x000fe200078e00ff */
[----:B------:R-:W-:Y:S03]  /*5690*/  SHF.R.U32.HI R33, RZ, R18, R33 ;  /* 0x00000012ff217219 */ /* 0x000fe60000011621 */
[----:B------:R-:W-:Y:S01]  /*56a0*/  IMAD.HI.U32 R34, R11, R4, RZ ;  /* 0x000000040b227227 */ /* 0x000fe200078e00ff */
[----:B------:R-:W-:Y:S02]  /*56b0*/  @P2 SHF.R.U32.HI R3, RZ, R5, R40 ;  /* 0x00000005ff032219 */ /* 0x000fe40000011628 */
[----:B------:R-:W-:Y:S02]  /*56c0*/  SEL R9, R8, R33, !P0 ;  /* 0x0000002108097207 */ /* 0x000fe40004000000 */
[----:B------:R-:W-:Y:S01]  /*56d0*/  @P2 SHF.R.U32.HI R11, RZ, R5, R34 ;  /* 0x00000005ff0b2219 */ /* 0x000fe20000011622 */
[C---:B------:R-:W-:Y:S01]  /*56e0*/  IMAD R10, R26.reuse, R3, RZ ;  /* 0x000000031a0a7224 */ /* 0x040fe200078e02ff */
[----:B------:R-:W-:Y:S01]  /*56f0*/  SEL R3, R13, R38, !P4 ;  /* 0x000000260d037207 */ /* 0x000fe20006000000 */
[C---:B------:R-:W-:Y:S03]  /*5700*/  IMAD.HI.U32 R14, R9.reuse, R4, RZ ;  /* 0x00000004090e7227 */ /* 0x040fe600078e00ff */
[----:B------:R-:W-:Y:S01]  /*5710*/  ISETP.GE.AND P0, PT, R9, R10, PT ;  /* 0x0000000a0900720c */ /* 0x000fe20003f06270 */
[C---:B------:R-:W-:Y:S01]  /*5720*/  IMAD R12, R26.reuse, R11, RZ ;  /* 0x0000000b1a0c7224 */ /* 0x040fe200078e02ff */
[-C--:B------:R-:W-:Y:S04]  /*5730*/  SHF.R.U32.HI R14, RZ, R5.reuse, R14 ;  /* 0x00000005ff0e7219 */ /* 0x080fe8000001160e */
[----:B------:R-:W-:Y:S02]  /*5740*/  ISETP.GE.OR P0, PT, R3, R12, P0 ;  /* 0x0000000c0300720c */ /* 0x000fe40000706670 */
[----:B------:R-:W-:Y:S05]  /*5750*/  SEL R15, R9, R14, !P2 ;  /* 0x0000000e090f7207 */ /* 0x000fea0005000000 */
[----:B------:R-:W-:Y:S04]  /*5760*/  IMAD.MOV R14, RZ, RZ, -R15 ;  /* 0x000000ffff0e7224 */ /* 0x000fe800078e0a0f */
[----:B------:R-:W-:Y:S02]  /*5770*/  IMAD R14, R26, R14, R9 ;  /* 0x0000000e1a0e7224 */ /* 0x000fe400078e0209 */
[C---:B------:R-:W-:Y:S05]  /*5780*/  @!P0 IMAD.HI.U32 R10, R3.reuse, R4, RZ ;  /* 0x00000004030a8227 */ /* 0x040fea00078e00ff */
[----:B------:R-:W-:Y:S04]  /*5790*/  @!P0 SHF.R.U32.HI R10, RZ, R5, R10 ;  /* 0x00000005ff0a8219 */ /* 0x000fe8000001160a */
[----:B------:R-:W-:Y:S01]  /*57a0*/  @!P0 SEL R0, R3, R10, !P2 ;  /* 0x0000000a03008207 */ /* 0x000fe20005000000 */
[----:B------:R-:W-:Y:S03]  /*57b0*/  IMAD.MOV R10, RZ, RZ, -R3 ;  /* 0x000000ffff0a7224 */ /* 0x000fe600078e0a03 */
[----:B------:R-:W-:Y:S01]  /*57c0*/  @!P0 IADD3 R15, PT, PT, R15, -R0, RZ ;  /* 0x800000000f0f8210 */ /* 0x000fe20007ffe0ff */
[----:B------:R-:W-:Y:S01]  /*57d0*/  @!P0 IMAD R0, R11, R14, R0 ;  /* 0x0000000e0b008224 */ /* 0x000fe200078e0200 */
[----:B------:R-:W-:Y:S01]  /*57e0*/  IADD3 R11, PT, PT, -R9, RZ, RZ ;  /* 0x000000ff090b7210 */ /* 0x000fe20007ffe1ff */
[----:B------:R-:W-:Y:S02]  /*57f0*/  IMAD R13, R2, R10, R13 ;  /* 0x0000000a020d7224 */ /* 0x000fe400078e020d */
[----:B------:R-:W-:Y:S02]  /*5800*/  @!P0 IMAD R9, R15, R26, R3 ;  /* 0x0000001a0f098224 */ /* 0x000fe400078e0203 */
[----:B------:R-:W-:Y:S02]  /*5810*/  @!P0 IMAD.MOV.U32 R3, RZ, RZ, R0 ;  /* 0x000000ffff038224 */ /* 0x000fe400078e0000 */
[----:B------:R-:W-:Y:S02]  /*5820*/  IMAD R8, R6, R11, R8 ;  /* 0x0000000b06087224 */ /* 0x000fe400078e0208 */
[----:B------:R-:W-:Y:S02]  /*5830*/  IMAD R13, R3, R2, R13 ;  /* 0x00000002030d7224 */ /* 0x000fe400078e020d */
[----:B------:R-:W-:Y:S02]  /*5840*/  IMAD R8, R9, R6, R8 ;  /* 0x0000000609087224 */ /* 0x000fe400078e0208 */
.L_x_108:
[----:B------:R-:W-:Y:S05]  /*5850*/  BRA.U UP1, `(.L_x_109) ;  /* 0x0000000101107547 */ /* 0x000fea000b800000 */
[----:B------:R-:W-:Y:S04]  /*5860*/  MOV R0, UR6 ;  /* 0x0000000600007c02 */ /* 0x000fe80008000f00 */
[----:B------:R-:W-:Y:S04]  /*5870*/  SHF.L.U32 R3, R0, 0x1f, RZ ;  /* 0x0000001f00037819 */ /* 0x000fe800000006ff */
[----:B------:R-:W2:Y:S02]  /*5880*/  SYNCS.PHASECHK.TRANS64.TRYWAIT P0, [UR7+0x2d8], R3 ;  /* 0x0002d803ff0075a7 */ /* 0x000ea40008001107 */
[----:B--2---:R-:W-:Y:S05]  /*5890*/  @!P0 BRA `(.L_x_110) ;  /* 0x0000004800688947 */ /* 0x004fea0003800000 */
.L_x_109:
[----:B------:R-:W-:Y:S02]  /*58a0*/  R2UR UR27, R21 ;  /* 0x00000000151b72ca */ /* 0x000fe400000e0000 */
[----:B------:R-:W-:Y:S02]  /*58b0*/  R2UR UR26, R20 ;  /* 0x00000000141a72ca */ /* 0x000fe400000e0000 */
[----:B------:R-:W-:Y:S02]  /*58c0*/  ISETP.NE.U32.AND P2, PT, RZ, UR4, PT ;  /* 0x00000004ff007c0c */ /* 0x000fe4000bf45070 */
[----:B------:R-:W-:Y:S02]  /*58d0*/  SHF.L.U32 R12, R32, 0x1f, RZ ;  /* 0x0000001f200c7819 */ /* 0x000fe400000006ff */
[----:B------:R-:W-:Y:S05]  /*58e0*/  ISETP.NE.AND.EX P2, PT, RZ, UR5, PT, P2 ;  /* 0x00000005ff007c0c */ /* 0x000fea000bf45320 */
[----:B------:R-:W-:Y:S02]  /*58f0*/  USHF.L.U32 UR27, UR27, 0x6, URZ ;  /* 0x000000061b1b7899 */ /* 0x000fe400080006ff */
[----:B------:R-:W-:Y:S01]  /*5900*/  UIMAD UR26, UR26, 0x60, URZ ;  /* 0x000000601a1a78a4 */ /* 0x000fe2000f8e02ff */
[----:B------:R-:W-:Y:S11]  /*5910*/  BRA.U !UP3, `(.L_x_111) ;  /* 0x000000010b347547 */ /* 0x000ff6000b800000 */
[----:B------:R-:W-:Y:S01]  /*5920*/  UPLOP3.LUT UP0, UPT, UPT, UPT, UP2, 0x80, 0x8 ;  /* 0x000000000008789c */ /* 0x000fe20003f0f020 */
[----:B--2---:R-:W-:Y:S02]  /*5930*/  HFMA2 R0, -RZ, RZ, 0, 5.9604644775390625e-08 ;  /* 0x00000001ff007431 */ /* 0x004fe400000001ff */
[----:B------:R-:W-:Y:S03]  /*5940*/  IMAD.MOV.U32 R59, RZ, RZ, 0x1 ;  /* 0x00000001ff3b7424 */ /* 0x000fe600078e00ff */
[----:B------:R-:W-:Y:S05]  /*5950*/  PLOP3.LUT P0, PT, PT, PT, UP0, 0x80, 0x8 ;  /* 0x000000000008781c */ /* 0x000fea0003f0f008 */
[----:B------:R-:W2:Y:S01]  /*5960*/  @UP0 LDCU.64 UR10, c[0x0][0x888] ;  /* 0x00011100ff0a07ac */ /* 0x000ea20008000a00 */
[----:B------:R-:W-:Y:S07]  /*5970*/  @UP0 UIMAD UR8, UR36, UR4, URZ ;  /* 0x00000004240802a4 */ /* 0x000fee000f8e02ff */
[----:B------:R-:W-:Y:S01]  /*5980*/  @!P0 PRMT R59, R0, 0x7610, R59 ;  /* 0x00007610003b8816 */ /* 0x000fe2000000003b */
[----:B--2---:R-:W-:Y:S03]  /*5990*/  @UP0 UIMAD.WIDE UR10, UR8, 0x4, UR10 ;  /* 0x00000004080a08a5 */ /* 0x004fe6000f8e020a */
[----:B------:R-:W2:Y:S03]  /*59a0*/  @!UP0 LDCU UR8, c[0x0][0x880] ;  /* 0x00011000ff0887ac */ /* 0x000ea60008000800 */
[----:B------:R-:W-:Y:S01]  /*59b0*/  IMAD.U32 R10, RZ, RZ, UR10 ;  /* 0x0000000aff0a7e24 */ /* 0x000fe2000f8e00ff */
[----:B------:R-:W-:Y:S05]  /*59c0*/  MOV R11, UR11 ;  /* 0x0000000b000b7c02 */ /* 0x000fea0008000f00 */
[----:B------:R3:W5:Y:S02]  /*59d0*/  @P0 LDG.E R35, desc[UR46][R10.64] ;  /* 0x0000002e0a230981 */ /* 0x000764000c1e1900 */
[----:B--23--:R-:W-:Y:S07]  /*59e0*/  @!P0 IMAD.U32 R35, RZ, RZ, UR8 ;  /* 0x00000008ff238e24 */ /* 0x00cfee000f8e00ff */
.L_x_111:
[----:B-----5:R-:W-:Y:S01]  /*59f0*/  @!P2 FSETP.EQ.AND P0, PT, R35, RZ, PT ;  /* 0x000000ff2300a20b */ /* 0x020fe20003f02000 */
[----:B------:R-:W-:Y:S01]  /*5a00*/  @!UPT UIADD3 URZ, UPT, UPT, URZ, URZ, URZ ;  /* 0x000000fffffff290 */ /* 0x000fe2000fffe0ff */
[----:B------:R-:W-:Y:S11]  /*5a10*/  @!P2 BRA `(.L_x_112) ;  /* 0x000000000014a947 */ /* 0x000ff60003800000 */
[----:B------:R-:W-:Y:S02]  /*5a20*/  LOP3.LUT P2, RZ, R59, 0xff, RZ, 0xc0, !PT ;  /* 0x000000ff3bff7812 */ /* 0x000fe4000784c0ff */
[----:B------:R-:W-:Y:S04]  /*5a30*/  PLOP3.LUT P0, PT, PT, PT, UP0, 0x80, 0x8 ;  /* 0x000000000008781c */ /* 0x000fe80003f0f008 */
[----:B------:R-:W-:Y:S07]  /*5a40*/  PLOP3.LUT P0, PT, P0, PT, PT, 0x8, 0x80 ;  /* 0x000000000080781c */ /* 0x000fee000070e170 */
[----:B------:R-:W-:Y:S11]  /*5a50*/  @P2 FSETP.EQ.AND P0, PT, R35, RZ, PT ;  /* 0x000000ff2300220b */ /* 0x000ff60003f02000 */
[----:B------:R-:W-:Y:S02]  /*5a60*/  @!UPT UIADD3 URZ, UPT, UPT, URZ, URZ, URZ ;  /* 0x000000fffffff290 */ /* 0x000fe4000fffe0ff */
.L_x_112:
[----:B------:R-:W3:Y:S01]  /*5a70*/  SYNCS.PHASECHK.TRANS64.TRYWAIT P2, [UR7+0x2b8], R12 ;  /* 0x0002b80cff0075a7 */ /* 0x000ee20008041107 */
[----:B------:R-:W-:Y:S04]  /*5a80*/  ELECT P4, URZ, PT ;  /* 0x0000000000ff782f */ /* 0x000fe80003880000 */
[----:B------:R-:W-:Y:S11]  /*5a90*/  PLOP3.LUT P4, PT, P0, P4, PT, 0xf2, 0x2f ;  /* 0x00000000002f781c */ /* 0x000ff60000789e72 */
[----:B------:R-:W-:Y:S02]  /*5aa0*/  @!UPT UIADD3 URZ, UPT, UPT, URZ, URZ, URZ ;  /* 0x000000fffffff290 */ /* 0x000fe4000fffe0ff */
[----:B-1----:R-:W-:Y:S05]  /*5ab0*/  @!P4 IADD3 R9, P0, PT, R36, 0x580, RZ ;  /* 0x000005802409c810 */ /* 0x002fea0007f1e0ff */
[----:B--2---:R-:W-:Y:S01]  /*5ac0*/  @!P4 IMAD.X R0, RZ, RZ, R37, P0 ;  /* 0x000000ffff00c224 */ /* 0x004fe200000e0625 */
[----:B---3--:R-:W-:Y:S07]  /*5ad0*/  @!P2 BRA `(.L_x_113) ;  /* 0x0000004400f0a947 */ /* 0x008fee0003800000 */
.L_x_267:
[----:B------:R-:W-:Y:S01]  /*5ae0*/  @!P4 R2UR UR8, R0 ;  /* 0x000000000008c2ca */ /* 0x000fe200000e0000 */
[----:B------:R-:W-:Y:S01]  /*5af0*/  VOTEU.ALL UP1, P4 ;  /* 0x0000000000ff7886 */ /* 0x000fe20002020000 */
[----:B------:R-:W-:Y:S01]  /*5b00*/  @!P4 R2UR UR9, R9 ;  /* 0x000000000909c2ca */ /* 0x000fe200000e0000 */
[----:B------:R-:W-:Y:S01]  /*5b10*/  @!P4 IMAD.MOV.U32 R0, RZ, RZ, 0x1000 ;  /* 0x00001000ff00c424 */ /* 0x000fe200078e00ff */
[----:B------:R-:W-:Y:S01]  /*5b20*/  UMOV UR10, 0x0 ;  /* 0x00000000000a7882 */ /* 0x000fe20000000000 */
[----:B------:R-:W-:Y:S01]  /*5b30*/  UMOV UR11, 0x10000000 ;  /* 0x10000000000b7882 */ /* 0x000fe20000000000 */
[----:B------:R-:W-:Y:S01]  /*5b40*/  @!UP1 UIADD3 UR24, UPT, UPT, UR7, 0x400, URZ ;  /* 0x0000040007189890 */ /* 0x000fe2000fffe0ff */
[----:B------:R-:W-:Y:S01]  /*5b50*/  @!P4 IADD3 R21, P0, PT, R36, 0x580, RZ ;  /* 0x000005802415c810 */ /* 0x000fe20007f1e0ff */
[----:B------:R-:W-:Y:S01]  /*5b60*/  VOTEU.ALL UP1, P4 ;  /* 0x0000000000ff7886 */ /* 0x000fe20002020000 */
[----:B------:R-:W-:Y:S03]  /*5b70*/  UMOV UR28, UR36 ;  /* 0x00000024001c7c82 */ /* 0x000fe60008000000 */
[----:B------:R-:W-:Y:S02]  /*5b80*/  @!P4 IMAD.X R20, RZ, RZ, R37, P0 ;  /* 0x000000ffff14c224 */ /* 0x000fe400000e0625 */
[----:B------:R-:W-:Y:S01]  /*5b90*/  IMAD.U32 R11, RZ, RZ, UR8 ;  /* 0x00000008ff0b7e24 */ /* 0x000fe2000f8e00ff */
[----:B------:R-:W-:Y:S01]  /*5ba0*/  UPRMT UR8, UR37, 0x654, UR25 ;  /* 0x0000065425087896 */ /* 0x000fe20008000019 */
[----:B------:R-:W-:Y:S03]  /*5bb0*/  IMAD.U32 R10, RZ, RZ, UR9 ;  /* 0x00000009ff0a7e24 */ /* 0x000fe6000f8e00ff */
[----:B------:R-:W-:Y:S02]  /*5bc0*/  @!P4 R2UR UR15, R11 ;  /* 0x000000000b0fc2ca */ /* 0x000fe400000e0000 */
[----:B------:R-:W-:Y:S11]  /*5bd0*/  @!P4 R2UR UR14, R10 ;  /* 0x000000000a0ec2ca */ /* 0x000ff600000e0000 */
[----:B------:R-:W-:Y:S02]  /*5be0*/  @!UPT UIADD3 URZ, UPT, UPT, URZ, URZ, URZ ;  /* 0x000000fffffff290 */ /* 0x000fe4000fffe0ff */
[----:B------:R2:W-:Y:S01]  /*5bf0*/  @!UP1 UTMALDG.3D [UR24], [UR14], desc[UR10] ;  /* 0x00000a180e0095b4 */ /* 0x0005e20008011000 */
[----:B------:R2:W-:Y:S01]  /*5c00*/  @!P4 SYNCS.ARRIVE.TRANS64.RED.A0TR RZ, [UR7+0x2a0], R0 ;  /* 0x0002a000ffffc9a7 */ /* 0x0005e20008300407 */
[----:B------:R-:W-:Y:S01]  /*5c10*/  SYNCS.ARRIVE.TRANS64.RED.A1T0 RZ, [UR8], RZ ;  /* 0x000000ffffff79a7 */ /* 0x000fe20008100408 */
[----:B------:R-:W3:Y:S02]  /*5c20*/  SYNCS.PHASECHK.TRANS64.TRYWAIT P2, [UR7+0x2c0], R12 ;  /* 0x0002c00cff0075a7 */ /* 0x000ee40008041107 */
[----:B--23--:R-:W-:Y:S05]  /*5c30*/  @!P2 BRA `(.L_x_114) ;  /* 0x0000004400b0a947 */ /* 0x00cfea0003800000 */
.L_x_269:
[----:B------:R-:W2:Y:S01]  /*5c40*/  LDC.64 R14, c[0x0][0xb10] ;  /* 0x0002c400ff0e7b82 */ /* 0x000ea20000000a00 */
[----:B------:R-:W-:Y:S01]  /*5c50*/  @!P4 R2UR UR8, R20 ;  /* 0x000000001408c2ca */ /* 0x000fe200000e0000 */
[----:B------:R-:W-:Y:S01]  /*5c60*/  VOTEU.ALL UP1, P4 ;  /* 0x0000000000ff7886 */ /* 0x000fe20002020000 */
[----:B------:R-:W-:Y:S01]  /*5c70*/  @!P4 R2UR UR9, R21 ;  /* 0x000000001509c2ca */ /* 0x000fe200000e0000 */
[----:B------:R-:W-:Y:S01]  /*5c80*/  UMOV UR10, 0x0 ;  /* 0x00000000000a7882 */ /* 0x000fe20000000000 */
[----:B------:R-:W-:Y:S03]  /*5c90*/  UMOV UR11, 0x10000000 ;  /* 0x10000000000b7882 */ /* 0x000fe60000000000 */
[----:B------:R-:W3:Y:S01]  /*5ca0*/  LDC.64 R10, c[0x0][0xb18] ;  /* 0x0002c600ff0a7b82 */ /* 0x000ee20000000a00 */
[----:B------:R-:W-:Y:S01]  /*5cb0*/  @!UP1 UIADD3 UR18, UPT, UPT, UR26, 0x20, URZ ;  /* 0x000000201a129890 */ /* 0x000fe2000fffe0ff */
[----:B------:R-:W-:Y:S01]  /*5cc0*/  @P3 SHF.R.U32.HI R24, RZ, 0x10, R29 ;  /* 0x00000010ff183819 */ /* 0x000fe2000001161d */
[----:B------:R-:W-:Y:S01]  /*5cd0*/  @!UP1 UIADD3 UR16, UPT, UPT, UR7, 0x1400, URZ ;  /* 0x0000140007109890 */ /* 0x000fe2000fffe0ff */
[----:B------:R-:W-:Y:S01]  /*5ce0*/  VIADD R27, R27, 0x1 ;  /* 0x000000011b1b7836 */ /* 0x000fe20000000000 */
[----:B------:R-:W-:Y:S03]  /*5cf0*/  VOTEU.ALL UP1, P4 ;  /* 0x0000000000ff7886 */ /* 0x000fe60002020000 */
[----:B------:R-:W5:Y:S01]  /*5d00*/  @!P1 LDC R0, c[0x0][0xb20] ;  /* 0x0002c800ff009b82 */ /* 0x000f620000000800 */
[----:B------:R-:W-:Y:S01]  /*5d10*/  UMOV UR19, UR27 ;  /* 0x0000001b00137c82 */ /* 0x000fe20008000000 */
[----:B------:R-:W-:Y:S01]  /*5d20*/  IMAD.U32 R21, RZ, RZ, UR8 ;  /* 0x00000008ff157e24 */ /* 0x000fe2000f8e00ff */
[----:B------:R-:W-:Y:S05]  /*5d30*/  UMOV UR20, UR36 ;  /* 0x0000002400147c82 */ /* 0x000fea0008000000 */
[----:B-1----:R-:W1:Y:S01]  /*5d40*/  @!P1 LDC R3, c[0x0][0xb0c] ;  /* 0x0002c300ff039b82 */ /* 0x002e620000000800 */
[----:B------:R-:W-:Y:S01]  /*5d50*/  IMAD.U32 R20, RZ, RZ, UR9 ;  /* 0x00000009ff147e24 */ /* 0x000fe2000f8e00ff */
[----:B------:R-:W-:Y:S01]  /*5d60*/  UPRMT UR8, UR37, 0x654, UR17 ;  /* 0x0000065425087896 */ /* 0x000fe20008000011 */
[----:B------:R-:W-:Y:S03]  /*5d70*/  @!P4 R2UR UR15, R21 ;  /* 0x00000000150fc2ca */ /* 0x000fe600000e0000 */
[----:B------:R-:W-:Y:S01]  /*5d80*/  @!P4 R2UR UR14, R20 ;  /* 0x00000000140ec2ca */ /* 0x000fe200000e0000 */
[----:B------:R-:W-:Y:S11]  /*5d90*/  @!P4 IMAD.MOV.U32 R20, RZ, RZ, 0x1000 ;  /* 0x00001000ff14c424 */ /* 0x000ff600078e00ff */
[----:B------:R-:W-:Y:S01]  /*5da0*/  @!UPT UIADD3 URZ, UPT, UPT, URZ, URZ, URZ ;  /* 0x000000fffffff290 */ /* 0x000fe2000fffe0ff */
[----:B------:R1:W-:Y:S01]  /*5db0*/  @!UP1 UTMALDG.3D [UR16], [UR14], desc[UR10] ;  /* 0x00000a100e0095b4 */ /* 0x0003e20008011000 */
[----:B------:R1:W-:Y:S02]  /*5dc0*/  @!P4 SYNCS.ARRIVE.TRANS64.RED.A0TR RZ, [UR7+0x2a8], R20 ;  /* 0x0002a814ffffc9a7 */ /* 0x0003e40008300407 */
[----:B-1----:R-:W-:Y:S01]  /*5dd0*/  @!P1 ISETP.NE.AND P2, PT, R3, 0x1, PT ;  /* 0x000000010300980c */ /* 0x002fe20003f45270 */
[C---:B--2---:R-:W-:Y:S01]  /*5de0*/  @!P1 IMAD.HI.U32 R14, R13.reuse, R14, RZ ;  /* 0x0000000e0d0e9227 */ /* 0x044fe200078e00ff */
[----:B---3--:R-:W-:Y:S03]  /*5df0*/  @!P1 ISETP.NE.AND P0, PT, R10, 0x1, PT ;  /* 0x000000010a00980c */ /* 0x008fe60003f05270 */
[C---:B------:R-:W-:Y:S01]  /*5e00*/  @!P1 IMAD.HI.U32 R11, R8.reuse, R11, RZ ;  /* 0x0000000b080b9227 */ /* 0x040fe200078e00ff */
[----:B------:R-:W-:Y:S04]  /*5e10*/  @!P1 SHF.R.U32.HI R14, RZ, R15, R14 ;  /* 0x0000000fff0e9219 */ /* 0x000fe8000001160e */
[----:B-----5:R-:W-:Y:S01]  /*5e20*/  @!P1 SHF.R.U32.HI R9, RZ, R0, R11 ;  /* 0x00000000ff099219 */ /* 0x020fe2000001160b */
[----:B------:R-:W-:Y:S01]  /*5e30*/  SYNCS.ARRIVE.TRANS64.RED.A1T0 RZ, [UR8], RZ ;  /* 0x000000ffffff79a7 */ /* 0x000fe20008100408 */
[----:B------:R-:W-:Y:S02]  /*5e40*/  @!P1 SEL R14, R13, R14, !P2 ;  /* 0x0000000e0d0e9207 */ /* 0x000fe40005000000 */
[----:B------:R-:W-:Y:S01]  /*5e50*/  @!P1 SEL R9, R8, R9, !P0 ;  /* 0x0000000908099207 */ /* 0x000fe20004000000 */
[----:B------:R-:W1:Y:S04]  /*5e60*/  SYNCS.PHASECHK.TRANS64.TRYWAIT P5, [UR7+0x2c8], R12 ;  /* 0x0002c80cff0075a7 */ /* 0x000e6800080a1107 */
[----:B------:R-:W-:Y:S02]  /*5e70*/  @!P1 IMAD.IADD R0, R9, 0x1, -R14 ;  /* 0x0000000109009824 */ /* 0x000fe400078e0a0e */
[----:B------:R-:W-:Y:S02]  /*5e80*/  @!P1 IMAD.IADD R9, R14, 0x1, -R9 ;  /* 0x000000010e099824 */ /* 0x000fe400078e0a09 */
[----:B------:R-:W-:Y:S02]  /*5e90*/  @!P1 IMAD R13, R0, R3, R13 ;  /* 0x00000003000d9224 */ /* 0x000fe400078e020d */
[----:B------:R-:W-:Y:S01]  /*5ea0*/  @!P1 IMAD R8, R9, R10, R8 ;  /* 0x0000000a09089224 */ /* 0x000fe200078e0208 */
[----:B-1----:R-:W-:Y:S06]  /*5eb0*/  @!P5 BRA `(.L_x_115) ;  /* 0x000000440028d947 */ /* 0x002fec0003800000 */
.L_x_271:
[----:B-1----:R-:W-:Y:S01]  /*5ec0*/  @!P4 IADD3 R3, P0, PT, R36, 0x580, RZ ;  /* 0x000005802403c810 */ /* 0x002fe20007f1e0ff */
[----:B------:R-:W-:Y:S01]  /*5ed0*/  VOTEU.ALL UP1, P4 ;  /* 0x0000000000ff7886 */ /* 0x000fe20002020000 */
[----:B------:R-:W-:Y:S01]  /*5ee0*/  UMOV UR18, 0x0 ;  /* 0x0000000000127882 */ /* 0x000fe20000000000 */
[----:B------:R-:W-:Y:S01]  /*5ef0*/  UMOV UR19, 0x10000000 ;  /* 0x1000000000137882 */ /* 0x000fe20000000000 */
[----:B------:R-:W-:Y:S01]  /*5f00*/  @!P4 R2UR UR9, R3 ;  /* 0x000000000309c2ca */ /* 0x000fe200000e0000 */
[----:B------:R-:W-:Y:S01]  /*5f10*/  @!P4 IMAD.X R0, RZ, RZ, R37, P0 ;  /* 0x000000ffff00c224 */ /* 0x000fe200000e0625 */
[----:B------:R-:W-:Y:S01]  /*5f20*/  @!UP1 UIADD3 UR10, UPT, UPT, UR26, 0x40, URZ ;  /* 0x000000401a0a9890 */ /* 0x000fe2000fffe0ff */
[----:B------:R-:W-:Y:S01]  /*5f30*/  ISETP.NE.AND P0, PT, R27, 0x2, PT ;  /* 0x000000021b00780c */ /* 0x000fe20003f05270 */
[----:B------:R-:W-:Y:S01]  /*5f40*/  UMOV UR11, UR27 ;  /* 0x0000001b000b7c82 */ /* 0x000fe20008000000 */
[----:B------:R-:W-:Y:S01]  /*5f50*/  UMOV UR12, UR36 ;  /* 0x00000024000c7c82 */ /* 0x000fe20008000000 */
[----:B------:R-:W-:Y:S01]  /*5f60*/  @!P4 R2UR UR8, R0 ;  /* 0x000000000008c2ca */ /* 0x000fe200000e0000 */
[----:B------:R-:W-:Y:S01]  /*5f70*/  IMAD.IADD R20, R8, 0x1, R58 ;  /* 0x0000000108147824 */ /* 0x000fe200078e023a */
[----:B------:R-:W-:Y:S01]  /*5f80*/  @P3 R2UR UR36, R24 ;  /* 0x00000000182432ca */ /* 0x000fe200000e0000 */
[----:B------:R-:W-:Y:S01]  /*5f90*/  IMAD.IADD R21, R13, 0x1, R60 ;  /* 0x000000010d157824 */ /* 0x000fe200078e023c */
[----:B------:R-:W-:Y:S02]  /*5fa0*/  SEL R0, RZ, 0x1, P0 ;  /* 0x00000001ff007807 */ /* 0x000fe40000000000 */
[----:B------:R-:W-:Y:S01]  /*5fb0*/  LOP3.LUT R32, R32, 0x1, RZ, 0x3c, !PT ;  /* 0x0000000120207812 */ /* 0x000fe200078e3cff */
[----:B------:R-:W-:Y:S01]  /*5fc0*/  IMAD.U32 R10, RZ, RZ, UR9 ;  /* 0x00000009ff0a7e24 */ /* 0x000fe2000f8e00ff */
[----:B------:R-:W-:Y:S01]  /*5fd0*/  @!UP1 UIADD3 UR9, UPT, UPT, UR7, 0x2b0, URZ ;  /* 0x000002b007099890 */ /* 0x000fe2000fffe0ff */
[----:B------:R-:W-:Y:S02]  /*5fe0*/  LOP3.LUT R25, R25, R0, RZ, 0x3c, !PT ;  /* 0x0000000019197212 */ /* 0x000fe400078e3cff */
[----:B------:R-:W-:Y:S02]  /*5ff0*/  SEL R27, R27, RZ, P0 ;  /* 0x000000ff1b1b7207 */ /* 0x000fe40000000000 */
[----:B------:R-:W-:Y:S01]  /*6000*/  IMAD.U32 R11, RZ, RZ, UR8 ;  /* 0x00000008ff0b7e24 */ /* 0x000fe2000f8e00ff */
[----:B------:R-:W-:Y:S01]  /*6010*/  @!P4 R2UR UR14, R10 ;  /* 0x000000000a0ec2ca */ /* 0x000fe200000e0000 */
[----:B------:R-:W-:Y:S01]  /*6020*/  @!UP1 UIADD3 UR8, UPT, UPT, UR7, 0x2400, URZ ;  /* 0x0000240007089890 */ /* 0x000fe2000fffe0ff */
[----:B------:R-:W-:Y:S02]  /*6030*/  VOTEU.ALL UP1, P4 ;  /* 0x0000000000ff7886 */ /* 0x000fe40002020000 */
[----:B------:R-:W-:Y:S11]  /*6040*/  @!P4 R2UR UR15, R11 ;  /* 0x000000000b0fc2ca */ /* 0x000ff600000e0000 */
[----:B------:R-:W-:Y:S02]  /*6050*/  @!UPT UIADD3 URZ, UPT, UPT, URZ, URZ, URZ ;  /* 0x000000fffffff290 */ /* 0x000fe4000fffe0ff */
[----:B------:R2:W-:Y:S01]  /*6060*/  @!UP1 UTMALDG.3D [UR8], [UR14], desc[UR18] ;  /* 0x000012080e0095b4 */ /* 0x0005e20008011000 */
[----:B------:R2:W-:Y:S01]  /*6070*/  @!P4 SYNCS.ARRIVE.TRANS64.RED.A0TR RZ, [UR7+0x2b0], R23 ;  /* 0x0002b017ffffc9a7 */ /* 0x0005e20008300407 */
[----:B------:R-:W-:Y:S01]  /*6080*/  UPLOP3.LUT UP1, UPT, UPT, UPT, UPT, 0x80, 0x8 ;  /* 0x000000000008789c */ /* 0x000fe20003f2f070 */
[----:B------:R-:W-:Y:S01]  /*6090*/  SYNCS.ARRIVE.TRANS64.RED.A1T0 RZ, [UR13], RZ ;  /* 0x000000ffffff79a7 */ /* 0x000fe2000810040d */
[----:B------:R-:W-:Y:S09]  /*60a0*/  @P3 BRA `(.L_x_116) ;  /* 0xfffffff000f03947 */ /* 0x000ff2000383ffff */
[----:B------:R-:W-:-:S04]  /*60b0*/  SHF.L.U32 R3, R32, 0x1f, RZ ;  /* 0x0000001f20037819 */ /* 0x000fc800000006ff */
[----:B------:R-:W1:Y:S02]  /*60c0*/  SYNCS.PHASECHK.TRANS64.TRYWAIT P0, [UR7+0x2b8], R3 ;  /* 0x0002b803ff0075a7 */ /* 0x000e640008001107 */
[----:B-1----:R-:W-:Y:S05]  /*60d0*/  @!P0 BRA `(.L_x_117) ;  /* 0x0000004000b88947 */ /* 0x002fea0003800000 */
.L_x_273:
[----:B------:R-:W3:Y:S02]  /*60e0*/  SYNCS.PHASECHK.TRANS64.TRYWAIT P0, [UR7+0x2c0], R3 ;  /* 0x0002c003ff0075a7 */ /* 0x000ee40008001107 */
[----:B---3--:R-:W-:Y:S05]  /*60f0*/  @!P0 BRA `(.L_x_118) ;  /* 0x0000004000c88947 */ /* 0x008fea0003800000 */
.L_x_275:
[----:B-1----:R-:W-:-:S07]  /*6100*/  MOV R0, UR7 ;  /* 0x0000000700007c02 */ /* 0x002fce0008000f00 */
.L_x_119:
[----:B-1----:R-:W-:-:S04]  /*6110*/  SHF.L.U32 R3, R32, 0x1f, RZ ;  /* 0x0000001f20037819 */ /* 0x002fc800000006ff */
[----:B------:R1:W3:Y:S03]  /*6120*/  SYNCS.PHASECHK.TRANS64.TRYWAIT P0, [R0+URZ+0x2c8], R3 ;  /* 0x0002c803000075a7 */ /* 0x0002e600080011ff */
[----:B---3--:R-:W-:Y:S05]  /*6130*/  @!P0 NANOSLEEP.SYNCS 0x989680 ;  /* 0x009896800000895d */ /* 0x008fea0003900000 */
[----:B------:R-:W3:Y:S02]  /*6140*/  @!P0 SYNCS.PHASECHK.TRANS64 P0, [R0+URZ+0x2c8], R3 ;  /* 0x0002c803000085a7 */ /* 0x000ee400080010ff */
[----:B--23--:R-:W-:Y:S05]  /*6150*/  @P0 EXIT ;  /* 0x000000000000094d */ /* 0x00cfea0003800000 */
[----:B------:R-:W-:Y:S05]  /*6160*/  BRA `(.L_x_119) ;  /* 0xfffffffc00e87947 */ /* 0x000fea000383ffff */
.L_x_106:
[----:B------:R-:W-:-:S06]  /*6170*/  UISETP.GE.AND UP1, UPT, UR8, 0x4, UPT ;  /* 0x000000040800788c */ /* 0x000fcc000bf26270 */
[----:B------:R-:W-:-:S13]  /*6180*/  PLOP3.LUT P0, PT, PT, PT, UP1, 0x80, 0x8 ;  /* 0x000000000008781c */ /* 0x000fda0003f0f018 */
[----:B------:R-:W-:Y:S05]  /*6190*/  @!P0 EXIT ;  /* 0x000000000000894d */ /* 0x000fea0003800000 */
[----:B------:R-:W-:Y:S01]  /*61a0*/  BAR.SYNC.DEFER_BLOCKING 0x6, 0xa0 ;  /* 0x0182800000007b1d */ /* 0x000fe20000010000 */
[C---:B------:R-:W-:Y:S01]  /*61b0*/  IMAD.SHL.U32 R7, R72.reuse, 0x20, RZ ;  /* 0x0000002048077824 */ /* 0x040fe200078e00ff */
[----:B------:R-:W-:Y:S01]  /*61c0*/  SHF.R.U32.HI R0, RZ, 0x1, R72 ;  /* 0x00000001ff007819 */ /* 0x000fe20000011648 */
[C---:B------:R-:W-:Y:S01]  /*61d0*/  IMAD.SHL.U32 R64, R72.reuse, 0x10, RZ ;  /* 0x0000001048407824 */ /* 0x040fe200078e00ff */
[C---:B------:R-:W-:Y:S01]  /*61e0*/  LOP3.LUT P0, RZ, R72.reuse, 0x4, RZ, 0xc0, !PT ;  /* 0x0000000448ff7812 */ /* 0x040fe2000780c0ff */
[----:B------:R-:W-:Y:S01]  /*61f0*/  IMAD.U32 R2, R72, 0x10000, RZ ;  /* 0x0001000048027824 */ /* 0x000fe200078e00ff */
[----:B------:R-:W-:Y:S02]  /*6200*/  UMOV UR48, 0x400 ;  /* 0x0000040000307882 */ /* 0x000fe40000000000 */
[----:B------:R-:W1:Y:S01]  /*6210*/  LDC R63, c[0x0][0x370] ;  /* 0x0000dc00ff3f7b82 */ /* 0x000e620000000800 */
[----:B------:R-:W-:Y:S01]  /*6220*/  ULEA UR48, UR37, UR48, 0x18 ;  /* 0x0000003025307291 */ /* 0x000fe2000f8ec0ff */
[----:B------:R-:W-:Y:S01]  /*6230*/  LOP3.LUT R5, R7, 0xc0, RZ, 0xc0, !PT ;  /* 0x000000c007057812 */ /* 0x000fe200078ec0ff */
[----:B------:R-:W-:Y:S01]  /*6240*/  IMAD.MOV.U32 R71, RZ, RZ, 0x20 ;  /* 0x00000020ff477424 */ /* 0x000fe200078e00ff */
[----:B------:R-:W-:Y:S01]  /*6250*/  LOP3.LUT R64, R64, 0x600, RZ, 0xc0, !PT ;  /* 0x0000060040407812 */ /* 0x000fe200078ec0ff */
[----:B------:R-:W-:Y:S01]  /*6260*/  UIADD3 UR4, UPT, UPT, UR48, 0x400, URZ ;  /* 0x0000040030047890 */ /* 0x000fe2000fffe0ff */
[----:B------:R-:W-:Y:S01]  /*6270*/  LOP3.LUT R0, R5, 0x8, R0, 0xf8, !PT ;  /* 0x0000000805007812 */ /* 0x000fe200078ef800 */
[----:B------:R-:W-:Y:S01]  /*6280*/  IMAD.SHL.U32 R5, R72, 0x4, RZ ;  /* 0x0000000448057824 */ /* 0x000fe200078e00ff */
[----:B------:R-:W2:Y:S01]  /*6290*/  LDC R28, c[0x0][0xb0c] ;  /* 0x0002c300ff1c7b82 */ /* 0x000ea20000000800 */
[----:B------:R-:W-:Y:S01]  /*62a0*/  LOP3.LUT R64, R64, 0x20, R7, 0xf8, !PT ;  /* 0x0000002040407812 */ /* 0x000fe200078ef807 */
[----:B------:R-:W-:Y:S01]  /*62b0*/  IMAD.MOV.U32 R70, RZ, RZ, 0x1 ;  /* 0x00000001ff467424 */ /* 0x000fe200078e00ff */
[----:B------:R-:W-:Y:S01]  /*62c0*/  LOP3.LUT R2, R2, 0x600000, RZ, 0xc0, !PT ;  /* 0x0060000002027812 */ /* 0x000fe200078ec0ff */
[----:B------:R-:W-:Y:S01]  /*62d0*/  IMAD.MOV.U32 R30, RZ, RZ, RZ ;  /* 0x000000ffff1e7224 */ /* 0x000fe200078e00ff */
[----:B------:R-:W-:-:S02]  /*62e0*/  LOP3.LUT R5, R0, 0x18, R5, 0x78, !PT ;  /* 0x0000001800057812 */ /* 0x000fc400078e7805 */
[----:B------:R-:W-:Y:S02]  /*62f0*/  CS2R R68, SRZ ;  /* 0x0000000000447805 */ /* 0x000fe4000001ff00 */
[----:B------:R-:W-:Y:S01]  /*6300*/  LOP3.LUT R64, R64, 0x100, R7, 0xf8, !PT ;  /* 0x0000010040407812 */ /* 0x000fe200078ef807 */
[----:B------:R-:W4:Y:S01]  /*6310*/  LDC R61, c[0x0][0xb20] ;  /* 0x0002c800ff3d7b82 */ /* 0x000f220000000800 */
[----:B------:R-:W3:Y:S01]  /*6320*/  LDS R3, [UR48+0x390] ;  /* 0x00039030ff037984 */ /* 0x000ee20008000800 */
[----:B------:R-:W-:Y:S01]  /*6330*/  LOP3.LUT R72, R72, 0x60, RZ, 0xc0, !PT ;  /* 0x0000006048487812 */ /* 0x000fe200078ec0ff */
[----:B------:R-:W-:Y:S01]  /*6340*/  IMAD.MOV.U32 R75, RZ, RZ, RZ ;  /* 0x000000ffff4b7224 */ /* 0x000fe200078e00ff */
[----:B------:R-:W-:Y:S01]  /*6350*/  LOP3.LUT R64, R64, R5, RZ, 0xfc, !PT ;  /* 0x0000000540407212 */ /* 0x000fe200078efcff */
[----:B------:R-:W-:Y:S01]  /*6360*/  IMAD.U32 R66, RZ, RZ, UR4 ;  /* 0x00000004ff427e24 */ /* 0x000fe2000f8e00ff */
[----:B------:R-:W-:Y:S01]  /*6370*/  SEL R71, R71, 0xffffffe0, !P0 ;  /* 0xffffffe047477807 */ /* 0x000fe20004000000 */
[----:B------:R-:W1:Y:S01]  /*6380*/  LDCU.64 UR52, c[0x0][0x348] ;  /* 0x00006900ff3477ac */ /* 0x000e620008000a00 */
[----:B------:R-:W1:Y:S01]  /*6390*/  LDC R27, c[0x0][0xb30] ;  /* 0x0002cc00ff1b7b82 */ /* 0x000e620000000800 */
[----:B------:R-:W1:Y:S01]  /*63a0*/  LDCU.64 UR38, c[0x0][0x888] ;  /* 0x00011100ff2677ac */ /* 0x000e620008000a00 */
[----:B------:R-:W1:Y:S06]  /*63b0*/  LDCU.64 UR44, c[0x0][0x890] ;  /* 0x00011200ff2c77ac */ /* 0x000e6c0008000a00 */
[----:B------:R-:W1:Y:S01]  /*63c0*/  LDC.64 R56, c[0x0][0xb10] ;  /* 0x0002c400ff387b82 */ /* 0x000e620000000a00 */
[----:B------:R-:W-:Y:S01]  /*63d0*/  UMOV UR50, URZ ;  /* 0x000000ff00327c82 */ /* 0x000fe20008000000 */
[----:B------:R-:W-:-:S06]  /*63e0*/  UMOV UR49, URZ ;  /* 0x000000ff00317c82 */ /* 0x000fcc0008000000 */
[----:B------:R-:W1:Y:S08]  /*63f0*/  LDC.64 R24, c[0x0][0xb18] ;  /* 0x0002c600ff187b82 */ /* 0x000e700000000a00 */
[----:B------:R-:W1:Y:S08]  /*6400*/  LDC.64 R22, c[0x0][0xb28] ;  /* 0x0002ca00ff167b82 */ /* 0x000e700000000a00 */
[----:B------:R-:W1:Y:S01]  /*6410*/  LDC.64 R54, c[0x0][0x8b0] ;  /* 0x00022c00ff367b82 */ /* 0x000e620000000a00 */
[----:B---3--:R-:W-:-:S07]  /*6420*/  IMAD.IADD R2, R3, 0x1, R2 ;  /* 0x0000000103027824 */ /* 0x008fce00078e0202 */
[----:B------:R-:W3:Y:S08]  /*6430*/  LDC.64 R52, c[0x0][0x8a8] ;  /* 0x00022a00ff347b82 */ /* 0x000ef00000000a00 */
[----:B--2-4-:R-:W1:Y:S02]  /*6440*/  LDC R62, c[0x0][0x374] ;  /* 0x0000dd00ff3e7b82 */ /* 0x014e640000000800 */
.L_x_156:
[C---:B------:R-:W-:Y:S02]  /*6450*/  LEA R0, R75.reuse, UR48, 0x3 ;  /* 0x000000304b007c11 */ /* 0x040fe4000f8e18ff */
[----:B------:R-:W-:Y:S02]  /*6460*/  SHF.L.U32 R3, R68, 0x1f, RZ ;  /* 0x0000001f44037819 */ /* 0x000fe400000006ff */
[----:B------:R-:W-:Y:S02]  /*6470*/  LEA R16, R75, UR48, 0x4 ;  /* 0x000000304b107c11 */ /* 0x000fe4000f8e20ff */
[----:B------:R-:W2:Y:S02]  /*6480*/  SYNCS.PHASECHK.TRANS64.TRYWAIT P0, [R0+URZ+0x2e0], R3 ;  /* 0x0002e003000075a7 */ /* 0x000ea400080011ff */
[----:B-12---:R-:W-:Y:S05]  /*6490*/  @!P0 BRA `(.L_x_120) ;  /* 0x0000003c00f88947 */ /* 0x006fea0003800000 */
.L_x_276:
[----:B------:R-:W4:Y:S01]  /*64a0*/  LDC.64 R14, c[0x0][0xb10] ;  /* 0x0002c400ff0e7b82 */ /* 0x000f220000000a00 */
[----:B------:R-:W3:Y:S01]  /*64b0*/  LDS.128 R16, [R16+0x370] ;  /* 0x0003700010107984 */ /* 0x000ee20000000c00 */
[----:B-1----:R-:W-:Y:S01]  /*64c0*/  ISETP.NE.AND P1, PT, R27, 0x1, PT ;  /* 0x000000011b00780c */ /* 0x002fe20003f25270 */
[----:B--2---:R-:W-:Y:S01]  /*64d0*/  VIADD R0, R0, 0x2f0 ;  /* 0x000002f000007836 */ /* 0x004fe20000000000 */
[----:B------:R-:W-:Y:S04]  /*64e0*/  ISETP.GE.AND P0, PT, R26, 0x1, PT ;  /* 0x000000011a00780c */ /* 0x000fe80003f06270 */
[----:B------:R-:W1:Y:S01]  /*64f0*/  LDC.64 R12, c[0x0][0xb18] ;  /* 0x0002c600ff0c7b82 */ /* 0x000e620000000a00 */
[----:B------:R-:W-:Y:S01]  /*6500*/  PRMT R0, RZ, 0x654, R0 ;  /* 0x00000654ff007816 */ /* 0x000fe20000000000 */
[----:B------:R-:W-:Y:S01]  /*6510*/  @!PT LDS RZ, [RZ] ;  /* 0x00000000fffff984 */ /* 0x000fe20000000800 */
[----:B------:R-:W-:Y:S01]  /*6520*/  @!PT LDS RZ, [RZ] ;  /* 0x00000000fffff984 */ /* 0x000fe20000000800 */
[----:B------:R-:W-:Y:S01]  /*6530*/  @!PT LDS RZ, [RZ] ;  /* 0x00000000fffff984 */ /* 0x000fe20000000800 */
[----:B------:R-:W-:Y:S01]  /*6540*/  @!PT LDS RZ, [RZ] ;  /* 0x00000000fffff984 */ /* 0x000fe20000000800 */
[----:B------:R2:W-:Y:S06]  /*6550*/  MEMBAR.ALL.CTA ;  /* 0x0000000000007992 */ /* 0x0005ec0000008000 */
[----:B--2---:R-:W2:Y:S01]  /*6560*/  FENCE.VIEW.ASYNC.S ;  /* 0x00000000000073c6 */ /* 0x004ea20000000000 */
[----:B------:R-:W1:Y:S08]  /*6570*/  @!P1 LDC R11, c[0x0][0xb20] ;  /* 0x0002c800ff0b9b82 */ /* 0x000e700000000800 */
[----:B------:R-:W1:Y:S01]  /*6580*/  @!P1 LDC R10, c[0x0][0xb0c] ;  /* 0x0002c300ff0a9b82 */ /* 0x000e620000000800 */
[----:B--2---:R2:W-:Y:S01]  /*6590*/  SYNCS.ARRIVE.TRANS64.RED.A1T0 RZ, [R0+URZ], RZ ;  /* 0x000000ff00ff79a7 */ /* 0x0045e200081004ff */
[----:B---3--:R-:W-:Y:S04]  /*65a0*/  LOP3.LUT P4, RZ, R18, 0x1, RZ, 0xc0, !PT ;  /* 0x0000000112ff7812 */ /* 0x008fe8000788c0ff */
[----:B------:R-:W-:Y:S09]  /*65b0*/  P2R R73, PR, RZ, 0x10 ;  /* 0x00000010ff497803 */ /* 0x000ff20000000000 */
[----:B------:R-:W-:Y:S02]  /*65c0*/  @P4 MOV R31, R16 ;  /* 0x00000010001f4202 */ /* 0x000fe40000000f00 */
[----:B------:R-:W-:Y:S01]  /*65d0*/  @P4 LOP3.LUT R29, R17, 0xffff, RZ, 0xc0, !PT ;  /* 0x0000ffff111d4812 */ /* 0x000fe200078ec0ff */
[----:B--2-4-:R-:W-:Y:S06]  /*65e0*/  @!P0 BRA `(.L_x_121) ;  /* 0x0000000000a48947 */ /* 0x014fec0003800000 */
[----:B------:R-:W-:Y:S01]  /*65f0*/  IMAD.HI.U32 R36, R62, R25, RZ ;  /* 0x000000193e247227 */ /* 0x000fe200078e00ff */
[----:B------:R-:W-:Y:S02]  /*6600*/  ISETP.NE.AND P0, PT, R24, 0x1, PT ;  /* 0x000000011800780c */ /* 0x000fe40003f05270 */
[----:B------:R-:W-:Y:S01]  /*6610*/  ISETP.NE.AND P2, PT, R26, 0x1, PT ;  /* 0x000000011a00780c */ /* 0x000fe20003f45270 */
[-C--:B------:R-:W-:Y:S01]  /*6620*/  IMAD.HI.U32 R34, R63, R56.reuse, RZ ;  /* 0x000000383f227227 */ /* 0x080fe200078e00ff */
[----:B------:R-:W-:Y:S02]  /*6630*/  SHF.R.U32.HI R33, RZ, R61, R36 ;  /* 0x0000003dff217219 */ /* 0x000fe40000011624 */
[----:B------:R-:W-:Y:S01]  /*6640*/  ISETP.NE.AND P3, PT, R28, 0x1, PT ;  /* 0x000000011c00780c */ /* 0x000fe20003f65270 */
[----:B------:R-:W-:Y:S01]  /*6650*/  IMAD.HI.U32 R40, R29, R25, RZ ;  /* 0x000000191d287227 */ /* 0x000fe200078e00ff */
[----:B------:R-:W-:Y:S02]  /*6660*/  SHF.R.U32.HI R34, RZ, R57, R34 ;  /* 0x00000039ff227219 */ /* 0x000fe40000011622 */
[----:B------:R-:W-:Y:S01]  /*6670*/  SEL R3, R62, R33, !P0 ;  /* 0x000000213e037207 */ /* 0x000fe20004000000 */
[----:B------:R-:W-:Y:S01]  /*6680*/  IMAD.HI.U32 R38, R31, R56, RZ ;  /* 0x000000381f267227 */ /* 0x000fe200078e00ff */
[----:B------:R-:W-:Y:S03]  /*6690*/  SEL R7, R63, R34, !P3 ;  /* 0x000000223f077207 */ /* 0x000fe60005800000 */
[-C--:B------:R-:W-:Y:S01]  /*66a0*/  IMAD.HI.U32 R34, R3, R22.reuse, RZ ;  /* 0x0000001603227227 */ /* 0x080fe200078e00ff */
[----:B------:R-:W-:Y:S03]  /*66b0*/  SHF.R.U32.HI R38, RZ, R57, R38 ;  /* 0x00000039ff267219 */ /* 0x000fe60000011626 */
[----:B------:R-:W-:Y:S01]  /*66c0*/  IMAD.HI.U32 R36, R7, R22, RZ ;  /* 0x0000001607247227 */ /* 0x000fe200078e00ff */
[----:B------:R-:W-:Y:S02]  /*66d0*/  @P2 SHF.R.U32.HI R3, RZ, R23, R34 ;  /* 0x00000017ff032219 */ /* 0x000fe40000011622 */
[----:B------:R-:W-:Y:S02]  /*66e0*/  SHF.R.U32.HI R34, RZ, R61, R40 ;  /* 0x0000003dff227219 */ /* 0x000fe40000011628 */
[----:B------:R-:W-:Y:S01]  /*66f0*/  @P2 SHF.R.U32.HI R7, RZ, R23, R36 ;  /* 0x00000017ff072219 */ /* 0x000fe20000011624 */
[C---:B------:R-:W-:Y:S01]  /*6700*/  IMAD R4, R26.reuse, R3, RZ ;  /* 0x000000031a047224 */ /* 0x040fe200078e02ff */
[----:B------:R-:W-:Y:S02]  /*6710*/  SEL R5, R29, R34, !P0 ;  /* 0x000000221d057207 */ /* 0x000fe40004000000 */
[----:B------:R-:W-:Y:S01]  /*6720*/  SEL R3, R31, R38, !P3 ;  /* 0x000000261f037207 */ /* 0x000fe20005800000 */
[----:B------:R-:W-:Y:S01]  /*6730*/  IMAD R6, R26, R7, RZ ;  /* 0x000000071a067224 */ /* 0x000fe200078e02ff */
[C---:B------:R-:W-:Y:S01]  /*6740*/  ISETP.GE.AND P0, PT, R5.reuse, R4, PT ;  /* 0x000000040500720c */ /* 0x040fe20003f06270 */
[----:B------:R-:W-:Y:S03]  /*6750*/  IMAD.HI.U32 R8, R5, R22, RZ ;  /* 0x0000001605087227 */ /* 0x000fe600078e00ff */
[----:B------:R-:W-:Y:S01]  /*6760*/  ISETP.GE.OR P0, PT, R3, R6, P0 ;  /* 0x000000060300720c */ /* 0x000fe20000706670 */
[----:B------:R-:W-:Y:S01]  /*6770*/  IMAD.MOV R6, RZ, RZ, -R3 ;  /* 0x000000ffff067224 */ /* 0x000fe200078e0a03 */
[-C--:B------:R-:W-:Y:S03]  /*6780*/  SHF.R.U32.HI R8, RZ, R23.reuse, R8 ;  /* 0x00000017ff087219 */ /* 0x080fe60000011608 */
[----:B------:R-:W-:Y:S01]  /*6790*/  IMAD R31, R28, R6, R31 ;  /* 0x000000061c1f7224 */ /* 0x000fe200078e021f */
[----:B------:R-:W-:Y:S05]  /*67a0*/  SEL R9, R5, R8, !P2 ;  /* 0x0000000805097207 */ /* 0x000fea0005000000 */
[----:B------:R-:W-:Y:S02]  /*67b0*/  IMAD.MOV R8, RZ, RZ, -R9 ;  /* 0x000000ffff087224 */ /* 0x000fe400078e0a09 */
[C---:B------:R-:W-:Y:S04]  /*67c0*/  @!P0 IMAD.HI.U32 R4, R3.reuse, R22, RZ ;  /* 0x0000001603048227 */ /* 0x040fe800078e00ff */
[----:B------:R-:W-:Y:S01]  /*67d0*/  IMAD R8, R26, R8, R5 ;  /* 0x000000081a087224 */ /* 0x000fe200078e0205 */
[----:B------:R-:W-:Y:S04]  /*67e0*/  @!P0 SHF.R.U32.HI R4, RZ, R23, R4 ;  /* 0x00000017ff048219 */ /* 0x000fe80000011604 */
[----:B------:R-:W-:Y:S02]  /*67f0*/  @!P0 SEL R0, R3, R4, !P2 ;  /* 0x0000000403008207 */ /* 0x000fe40005000000 */
[----:B------:R-:W-:Y:S02]  /*6800*/  IADD3 R4, PT, PT, -R5, RZ, RZ ;  /* 0x000000ff05047210 */ /* 0x000fe40007ffe1ff */
[----:B------:R-:W-:Y:S01]  /*6810*/  @!P0 IADD3 R9, PT, PT, R9, -R0, RZ ;  /* 0x8000000009098210 */ /* 0x000fe20007ffe0ff */
[----:B------:R-:W-:Y:S02]  /*6820*/  @!P0 IMAD R0, R7, R8, R0 ;  /* 0x0000000807008224 */ /* 0x000fe400078e0200 */
[----:B------:R-:W-:Y:S02]  /*6830*/  IMAD R29, R24, R4, R29 ;  /* 0x00000004181d7224 */ /* 0x000fe400078e021d */
[----:B------:R-:W-:Y:S02]  /*6840*/  @!P0 IMAD R5, R9, R26, R3 ;  /* 0x0000001a09058224 */ /* 0x000fe400078e0203 */
[----:B------:R-:W-:Y:S04]  /*6850*/  @!P0 IMAD.MOV.U32 R3, RZ, RZ, R0 ;  /* 0x000000ffff038224 */ /* 0x000fe800078e0000 */
[----:B------:R-:W-:Y:S02]  /*6860*/  IMAD R31, R3, R28, R31 ;  /* 0x0000001c031f7224 */ /* 0x000fe400078e021f */
[----:B------:R-:W-:Y:S07]  /*6870*/  IMAD R29, R5, R24, R29 ;  /* 0x00000018051d7224 */ /* 0x000fee00078e021d */
.L_x_121:
[----:B-1----:R-:W-:Y:S01]  /*6880*/  @!P1 ISETP.NE.AND P0, PT, R12, 0x1, PT ;  /* 0x000000010c00980c */ /* 0x002fe20003f05270 */
[----:B------:R-:W-:Y:S01]  /*6890*/  @!P1 IMAD.HI.U32 R4, R29, R13, RZ ;  /* 0x0000000d1d049227 */ /* 0x000fe200078e00ff */
[----:B------:R-:W-:Y:S01]  /*68a0*/  R2UR UR42, R21 ;  /* 0x00000000152a72ca */ /* 0x000fe200000e0000 */
[----:B------:R-:W-:Y:S01]  /*68b0*/  BSSY.RECONVERGENT B6, `(.L_x_122) ;  /* 0x0000031000067945 */ /* 0x000fe20003800200 */
[----:B------:R-:W-:Y:S01]  /*68c0*/  R2UR UR41, R20 ;  /* 0x00000000142972ca */ /* 0x000fe200000e0000 */
[----:B------:R-:W-:Y:S01]  /*68d0*/  @!P1 IMAD.HI.U32 R0, R31, R14, RZ ;  /* 0x0000000e1f009227 */ /* 0x000fe200078e00ff */
[----:B------:R-:W-:Y:S02]  /*68e0*/  @!P1 SHF.R.U32.HI R4, RZ, R11, R4 ;  /* 0x0000000bff049219 */ /* 0x000fe40000011604 */
[----:B------:R-:W-:Y:S01]  /*68f0*/  @!P1 ISETP.NE.AND P2, PT, R10, 0x1, PT ;  /* 0x000000010a00980c */ /* 0x000fe20003f45270 */
[----:B------:R-:W-:Y:S01]  /*6900*/  VIADD R75, R75, 0x1 ;  /* 0x000000014b4b7836 */ /* 0x000fe20000000000 */
[----:B------:R-:W-:Y:S02]  /*6910*/  @!P1 SEL R3, R29, R4, !P0 ;  /* 0x000000041d039207 */ /* 0x000fe40004000000 */
[----:B------:R-:W-:Y:S02]  /*6920*/  @!P1 SHF.R.U32.HI R0, RZ, R15, R0 ;  /* 0x0000000fff009219 */ /* 0x000fe40000011600 */
[----:B------:R-:W-:Y:S01]  /*6930*/  LOP3.LUT P0, RZ, R66, 0x1b0, RZ, 0xc0, !PT ;  /* 0x000001b042ff7812 */ /* 0x000fe2000780c0ff */
[----:B------:R-:W-:Y:S01]  /*6940*/  USHF.L.U32 UR42, UR42, 0x6, URZ ;  /* 0x000000062a2a7899 */ /* 0x000fe200080006ff */
[----:B------:R-:W-:Y:S01]  /*6950*/  @!P1 SEL R4, R31, R0, !P2 ;  /* 0x000000001f049207 */ /* 0x000fe20005000000 */
[----:B------:R-:W-:Y:S01]  /*6960*/  UIMAD UR41, UR41, 0x60, URZ ;  /* 0x00000060292978a4 */ /* 0x000fe2000f8e02ff */
[----:B------:R-:W-:Y:S03]  /*6970*/  @P4 SHF.R.U32.HI R67, RZ, 0x10, R17 ;  /* 0x00000010ff434819 */ /* 0x000fe60000011611 */
[----:B------:R-:W-:Y:S02]  /*6980*/  @!P1 IMAD.IADD R0, R3, 0x1, -R4 ;  /* 0x0000000103009824 */ /* 0x000fe400078e0a04 */
[----:B------:R-:W-:Y:S02]  /*6990*/  @!P1 IMAD.IADD R3, R4, 0x1, -R3 ;  /* 0x0000000104039824 */ /* 0x000fe400078e0a03 */
[----:B------:R-:W-:Y:S02]  /*69a0*/  @!P1 IMAD R31, R0, R10, R31 ;  /* 0x0000000a001f9224 */ /* 0x000fe400078e021f */
[----:B------:R-:W-:Y:S01]  /*69b0*/  @!P1 IMAD R29, R3, R12, R29 ;  /* 0x0000000c031d9224 */ /* 0x000fe200078e021d */
[----:B------:R-:W-:Y:S06]  /*69c0*/  @!P0 BRA `(.L_x_123) ;  /* 0x00000000007c8947 */ /* 0x000fec0003800000 */
[----:B------:R-:W1:Y:S01]  /*69d0*/  LDCU.64 UR8, c[0x4][0x80] ;  /* 0x01001000ff0877ac */ /* 0x000e620008000a00 */
[----:B------:R-:W-:Y:S01]  /*69e0*/  MOV R16, 0x0 ;  /* 0x0000000000107802 */ /* 0x000fe20000000f00 */
[----:B------:R-:W-:Y:S02]  /*69f0*/  HFMA2 R12, -RZ, RZ, 0, 5.9604644775390625e-08 ;  /* 0x00000001ff0c7431 */ /* 0x000fe400000001ff */
[----:B------:R-:W-:Y:S01]  /*6a00*/  IMAD.MOV.U32 R8, RZ, RZ, 0x70 ;  /* 0x00000070ff087424 */ /* 0x000fe200078e00ff */
[----:B------:R2:W3:Y:S01]  /*6a10*/  LDC.64 R14, c[0x4][R16] ;  /* 0x01000000100e7b82 */ /* 0x0004e20000000a00 */
[----:B------:R-:W4:Y:S01]  /*6a20*/  LDCU.64 UR6, c[0x4][0x88] ;  /* 0x01001100ff0677ac */ /* 0x000f220008000a00 */
[----:B------:R-:W-:Y:S01]  /*6a30*/  IMAD.MOV.U32 R13, RZ, RZ, RZ ;  /* 0x000000ffff0d7224 */ /* 0x000fe200078e00ff */
[----:B------:R-:W2:Y:S01]  /*6a40*/  LDCU.64 UR4, c[0x4][0x8] ;  /* 0x01000100ff0477ac */ /* 0x000ea20008000a00 */
[----:B-1----:R-:W-:Y:S01]  /*6a50*/  MOV R5, UR9 ;  /* 0x0000000900057c02 */ /* 0x002fe20008000f00 */
[----:B------:R-:W-:Y:S01]  /*6a60*/  IMAD.U32 R4, RZ, RZ, UR8 ;  /* 0x00000008ff047e24 */ /* 0x000fe2000f8e00ff */
[----:B----4-:R-:W-:Y:S01]  /*6a70*/  MOV R7, UR7 ;  /* 0x0000000700077c02 */ /* 0x010fe20008000f00 */
[----:B------:R-:W-:Y:S01]  /*6a80*/  IMAD.U32 R6, RZ, RZ, UR6 ;  /* 0x00000006ff067e24 */ /* 0x000fe2000f8e00ff */
[----:B--2---:R-:W-:Y:S01]  /*6a90*/  MOV R11, UR5 ;  /* 0x00000005000b7c02 */ /* 0x004fe20008000f00 */
[----:B------:R-:W-:Y:S02]  /*6aa0*/  IMAD.U32 R10, RZ, RZ, UR4 ;  /* 0x00000004ff0a7e24 */ /* 0x000fe4000f8e00ff */
[----:B------:R-:W-:Y:S07]  /*6ab0*/  LEPC R20, `(.L_x_124) ;  /* 0x000000001014794e */ /* 0x000fee0000000000 */
[----:B---3-5:R-:W-:Y:S05]  /*6ac0*/  CALL.ABS.NOINC R14 ;  /* 0x000000000e007343 */ /* 0x028fea0003c00000 */
.L_x_124:
[----:B------:R-:W1:Y:S01]  /*6ad0*/  LDCU.64 UR8, c[0x4][0x80] ;  /* 0x01001000ff0877ac */ /* 0x000e620008000a00 */
[----:B------:R-:W2:Y:S01]  /*6ae0*/  LDC.64 R16, c[0x4][R16] ;  /* 0x0100000010107b82 */ /* 0x000ea20000000a00 */
[----:B------:R-:W-:Y:S02]  /*6af0*/  HFMA2 R12, -RZ, RZ, 0, 5.9604644775390625e-08 ;  /* 0x00000001ff0c7431 */ /* 0x000fe400000001ff */
[----:B------:R-:W-:Y:S02]  /*6b00*/  IMAD.MOV.U32 R8, RZ, RZ, 0x70 ;  /* 0x00000070ff087424 */ /* 0x000fe400078e00ff */
[----:B------:R-:W-:Y:S01]  /*6b10*/  IMAD.MOV.U32 R13, RZ, RZ, RZ ;  /* 0x000000ffff0d7224 */ /* 0x000fe200078e00ff */
[----:B------:R-:W3:Y:S01]  /*6b20*/  LDCU.64 UR6, c[0x4][0x88] ;  /* 0x01001100ff0677ac */ /* 0x000ee20008000a00 */
[----:B------:R-:W4:Y:S01]  /*6b30*/  LDCU.64 UR4, c[0x4][0x8] ;  /* 0x01000100ff0477ac */ /* 0x000f220008000a00 */
[----:B-1----:R-:W-:Y:S02]  /*6b40*/  MOV R4, UR8 ;  /* 0x0000000800047c02 */ /* 0x002fe40008000f00 */
[----:B------:R-:W-:Y:S02]  /*6b50*/  MOV R5, UR9 ;  /* 0x0000000900057c02 */ /* 0x000fe40008000f00 */
[----:B---3--:R-:W-:Y:S01]  /*6b60*/  MOV R7, UR7 ;  /* 0x0000000700077c02 */ /* 0x008fe20008000f00 */
[----:B------:R-:W-:Y:S01]  /*6b70*/  IMAD.U32 R6, RZ, RZ, UR6 ;  /* 0x00000006ff067e24 */ /* 0x000fe2000f8e00ff */
[----:B----4-:R-:W-:Y:S01]  /*6b80*/  MOV R11, UR5 ;  /* 0x00000005000b7c02 */ /* 0x010fe20008000f00 */
[----:B------:R-:W-:Y:S02]  /*6b90*/  IMAD.U32 R10, RZ, RZ, UR4 ;  /* 0x00000004ff0a7e24 */ /* 0x000fe4000f8e00ff */
[----:B------:R-:W-:Y:S07]  /*6ba0*/  LEPC R20, `(.L_x_123) ;  /* 0x000000001014794e */ /* 0x000fee0000000000 */
[----:B--2---:R-:W-:Y:S05]  /*6bb0*/  CALL.ABS.NOINC R16 ;  /* 0x0000000010007343 */ /* 0x004fea0003c00000 */
.L_x_123:
[----:B------:R-:W-:Y:S05]  /*6bc0*/  BSYNC.RECONVERGENT B6 ;  /* 0x0000000000067941 */ /* 0x000fea0003800200 */
.L_x_122:
[----:B------:R-:W-:Y:S01]  /*6bd0*/  ISETP.NE.U32.AND P4, PT, R54, RZ, PT ;  /* 0x000000ff3600720c */ /* 0x000fe20003f85070 */
[----:B------:R-:W-:Y:S01]  /*6be0*/  UISETP.NE.AND UP2, UPT, UR51, URZ, UPT ;  /* 0x000000ff3300728c */ /* 0x000fe2000bf45270 */
[----:B------:R-:W-:Y:S01]  /*6bf0*/  ISETP.NE.U32.AND P2, PT, RZ, UR38, PT ;  /* 0x00000026ff007c0c */ /* 0x000fe2000bf45070 */
[----:B------:R-:W-:Y:S01]  /*6c00*/  UISETP.NE.U32.AND UP1, UPT, UR44, URZ, UPT ;  /* 0x000000ff2c00728c */ /* 0x000fe2000bf25070 */
[----:B------:R-:W-:Y:S01]  /*6c10*/  ISETP.NE.AND.EX P4, PT, R55, RZ, PT, P4 ;  /* 0x000000ff3700720c */ /* 0x000fe20003f85340 */
[----:B------:R-:W-:Y:S01]  /*6c20*/  UPLOP3.LUT UP0, UPT, UPT, UPT, UPT, 0x40, 0x4 ;  /* 0x000000000004789c */ /* 0x000fe20003f0e870 */
[----:B------:R-:W-:Y:S01]  /*6c30*/  ISETP.NE.AND.EX P2, PT, RZ, UR39, PT, P2 ;  /* 0x00000027ff007c0c */ /* 0x000fe2000bf45320 */
[----:B------:R-:W-:Y:S01]  /*6c40*/  UISETP.NE.AND.EX UP1, UPT, UR45, URZ, UPT, UP1 ;  /* 0x000000ff2d00728c */ /* 0x000fe2000bf25310 */
[----:B------:R-:W-:Y:S04]  /*6c50*/  PLOP3.LUT P1, PT, PT, PT, UP2, 0x80, 0x8 ;  /* 0x000000000008781c */ /* 0x000fe80003f2f028 */
[----:B------:R-:W-:Y:S06]  /*6c60*/  @UP2 UPLOP3.LUT UP0, UPT, UPT, UPT, UP1, 0x80, 0x8 ;  /* 0x000000000008289c */ /* 0x000fec0003f0f010 */
[----:B------:R-:W-:Y:S01]  /*6c70*/  PLOP3.LUT P0, PT, PT, PT, UP0, 0x80, 0x8 ;  /* 0x000000000008781c */ /* 0x000fe20003f0f008 */
[----:B------:R-:W-:Y:S01]  /*6c80*/  @!UPT UIADD3 URZ, UPT, UPT, URZ, URZ, URZ ;  /* 0x000000fffffff290 */ /* 0x000fe2000fffe0ff */
[----:B------:R-:W-:Y:S11]  /*6c90*/  BRA.U !UP1, `(.L_x_125) ;  /* 0x0000000109387547 */ /* 0x000ff6000b800000 */
[----:B------:R-:W-:Y:S01]  /*6ca0*/  UISETP.NE.U32.AND UP0, UPT, UR38, URZ, UPT ;  /* 0x000000ff2600728c */ /* 0x000fe2000bf05070 */
[----:B------:R-:W-:Y:S02]  /*6cb0*/  HFMA2 R0, -RZ, RZ, 0, 5.9604644775390625e-08 ;  /* 0x00000001ff007431 */ /* 0x000fe400000001ff */
[----:B------:R-:W-:Y:S01]  /*6cc0*/  IMAD.MOV.U32 R59, RZ, RZ, 0x1 ;  /* 0x00000001ff3b7424 */ /* 0x000fe200078e00ff */
[----:B------:R-:W-:Y:S06]  /*6cd0*/  UISETP.NE.AND.EX UP0, UPT, UR39, URZ, UPT, UP0 ;  /* 0x000000ff2700728c */ /* 0x000fec000bf05300 */
[----:B------:R-:W-:Y:S05]  /*6ce0*/  PLOP3.LUT P3, PT, PT, PT, UP0, 0x80, 0x8 ;  /* 0x000000000008781c */ /* 0x000fea0003f6f008 */
[----:B------:R-:W1:Y:S01]  /*6cf0*/  @UP0 LDCU.64 UR6, c[0x0][0x888] ;  /* 0x00011100ff0607ac */ /* 0x000e620008000a00 */
[----:B------:R-:W-:Y:S07]  /*6d00*/  @UP0 UIMAD UR4, UR36, UR44, URZ ;  /* 0x0000002c240402a4 */ /* 0x000fee000f8e02ff */
[----:B------:R-:W-:Y:S01]  /*6d10*/  @!P3 PRMT R59, R0, 0x7610, R59 ;  /* 0x00007610003bb816 */ /* 0x000fe2000000003b */
[----:B-1----:R-:W-:Y:S03]  /*6d20*/  @UP0 UIMAD.WIDE UR6, UR4, 0x4, UR6 ;  /* 0x00000004040608a5 */ /* 0x002fe6000f8e0206 */
[----:B------:R-:W1:Y:S03]  /*6d30*/  @!UP0 LDCU UR4, c[0x0][0x880] ;  /* 0x00011000ff0487ac */ /* 0x000e660008000800 */
[----:B------:R-:W-:Y:S01]  /*6d40*/  IMAD.U32 R4, RZ, RZ, UR6 ;  /* 0x00000006ff047e24 */ /* 0x000fe2000f8e00ff */
[----:B------:R-:W-:Y:S05]  /*6d50*/  MOV R5, UR7 ;  /* 0x0000000700057c02 */ /* 0x000fea0008000f00 */
[----:B-----5:R2:W5:Y:S02]  /*6d60*/  @P3 LDG.E R35, desc[UR46][R4.64] ;  /* 0x0000002e04233981 */ /* 0x020564000c1e1900 */
[----:B-12---:R-:W-:Y:S02]  /*6d70*/  @!P3 IMAD.U32 R35, RZ, RZ, UR4 ;  /* 0x00000004ff23be24 */ /* 0x006fe4000f8e00ff */
.L_x_125:
[----:B------:R-:W-:Y:S05]  /*6d80*/  @!P4 BRA `(.L_x_126) ;  /* 0x000000000020c947 */ /* 0x000fea0003800000 */
[----:B------:R-:W-:Y:S04]  /*6d90*/  ISETP.NE.U32.AND P3, PT, R52, RZ, PT ;  /* 0x000000ff3400720c */ /* 0x000fe80003f65070 */
[----:B------:R-:W-:Y:S11]  /*6da0*/  ISETP.NE.AND.EX P3, PT, R53, RZ, PT, P3 ;  /* 0x000000ff3500720c */ /* 0x000ff60003f65330 */
[----:B------:R-:W-:Y:S02]  /*6db0*/  @!UPT UIADD3 URZ, UPT, UPT, URZ, URZ, URZ ;  /* 0x000000fffffff290 */ /* 0x000fe4000fffe0ff */
[----:B------:R-:W1:Y:S01]  /*6dc0*/  @P3 LDC.64 R4, c[0x0][0x8a8] ;  /* 0x00022a00ff043b82 */ /* 0x000e620000000a00 */
[----:B------:R-:W-:Y:S04]  /*6dd0*/  @P3 IMAD R0, R54, UR36, RZ ;  /* 0x0000002436003c24 */ /* 0x000fe8000f8e02ff */
[----:B-1----:R-:W-:Y:S05]  /*6de0*/  @P3 IMAD.WIDE R4, R0, 0x4, R4 ;  /* 0x0000000400043825 */ /* 0x002fea00078e0204 */
[----:B-----5:R1:W5:Y:S02]  /*6df0*/  @P3 LDG.E R32, desc[UR46][R4.64] ;  /* 0x0000002e04203981 */ /* 0x020364000c1e1900 */
[----:B-1----:R-:W2:Y:S02]  /*6e00*/  @!P3 LDC R32, c[0x0][0x8a0] ;  /* 0x00022800ff20bb82 */ /* 0x002ea40000000800 */
.L_x_126:
[----:B-----5:R-:W-:Y:S01]  /*6e10*/  FSETP.NEU.AND P3, PT, R35, RZ, PT ;  /* 0x000000ff2300720b */ /* 0x020fe20003f6d000 */
[----:B------:R-:W-:Y:S01]  /*6e20*/  IMAD.SHL.U32 R39, R64, 0x2, RZ ;  /* 0x0000000240277824 */ /* 0x000fe200078e00ff */
[----:B------:R-:W-:Y:S01]  /*6e30*/  SEL R6, RZ, 0xffffffff, P2 ;  /* 0xffffffffff067807 */ /* 0x000fe20001000000 */
[----:B------:R-:W-:Y:S01]  /*6e40*/  BSSY B1, `(.L_x_127) ;  /* 0x0000035000017945 */ /* 0x000fe20003800000 */
[----:B------:R-:W-:Y:S01]  /*6e50*/  @P1 LOP3.LUT P2, RZ, R59, 0xff, RZ, 0xc0, !PT ;  /* 0x000000ff3bff1812 */ /* 0x000fe2000784c0ff */
[----:B------:R-:W-:Y:S01]  /*6e60*/  VIADD R78, R39, UR48 ;  /* 0x00000030274e7c36 */ /* 0x000fe20008000000 */
[----:B------:R-:W-:Y:S01]  /*6e70*/  @P1 SEL R5, RZ, 0xffffffff, P3 ;  /* 0xffffffffff051807 */ /* 0x000fe20001800000 */
[----:B------:R-:W-:Y:S01]  /*6e80*/  IMAD.MOV.U32 R84, RZ, RZ, 0x1 ;  /* 0x00000001ff547424 */ /* 0x000fe200078e00ff */
[----:B------:R-:W-:Y:S01]  /*6e90*/  LOP3.LUT R70, R70, 0x1, RZ, 0x3c, !PT ;  /* 0x0000000146467812 */ /* 0x000fe200078e3cff */
[----:B------:R-:W-:Y:S01]  /*6ea0*/  IMAD.MOV.U32 R38, RZ, RZ, RZ ;  /* 0x000000ffff267224 */ /* 0x000fe200078e00ff */
[----:B------:R-:W-:Y:S02]  /*6eb0*/  @P0 SEL R5, R6, R5, !P2 ;  /* 0x0000000506050207 */ /* 0x000fe40005000000 */
[----:B------:R-:W-:Y:S02]  /*6ec0*/  CS2R R50, SRZ ;  /* 0x0000000000327805 */ /* 0x000fe4000001ff00 */
[C---:B------:R-:W-:Y:S02]  /*6ed0*/  LEA R79, R30.reuse, UR48, 0x3 ;  /* 0x000000301e4f7c11 */ /* 0x040fe4000f8e18ff */
[----:B------:R-:W-:Y:S02]  /*6ee0*/  CS2R R48, SRZ ;  /* 0x0000000000307805 */ /* 0x000fe4000001ff00 */
[----:B------:R-:W-:Y:S02]  /*6ef0*/  @P1 LOP3.LUT R5, R5, 0x1, RZ, 0xc0, !PT ;  /* 0x0000000105051812 */ /* 0x000fe400078ec0ff */
[----:B------:R-:W-:Y:S02]  /*6f00*/  CS2R R42, SRZ ;  /* 0x00000000002a7805 */ /* 0x000fe4000001ff00 */
[----:B------:R-:W-:Y:S02]  /*6f10*/  SHF.L.U32 R4, R69, 0x1f, RZ ;  /* 0x0000001f45047819 */ /* 0x000fe400000006ff */
[----:B------:R-:W-:Y:S02]  /*6f20*/  CS2R R40, SRZ ;  /* 0x0000000000287805 */ /* 0x000fe4000001ff00 */
[----:B------:R-:W-:Y:S01]  /*6f30*/  ISETP.NE.U32.OR P5, PT, R5, 0x1, !P1 ;  /* 0x000000010500780c */ /* 0x000fe20004fa5470 */
[----:B------:R-:W-:Y:S01]  /*6f40*/  IMAD.IADD R77, R71, 0x1, R78 ;  /* 0x00000001474d7824 */ /* 0x000fe200078e024e */
[----:B------:R-:W-:Y:S02]  /*6f50*/  PLOP3.LUT P2, PT, PT, PT, UP1, 0x80, 0x8 ;  /* 0x000000000008781c */ /* 0x000fe40003f4f018 */
[----:B------:R-:W-:Y:S02]  /*6f60*/  LOP3.LUT P4, R74, R59, 0xff, RZ, 0xc0, !PT ;  /* 0x000000ff3b4a7812 */ /* 0x000fe4000788c0ff */
[----:B------:R-:W-:Y:S02]  /*6f70*/  SEL R5, RZ, 0xffffffff, P3 ;  /* 0xffffffffff057807 */ /* 0x000fe40001800000 */
[----:B------:R-:W-:Y:S02]  /*6f80*/  LEA.HI R33, R30, R30, RZ, 0x1 ;  /* 0x0000001e1e217211 */ /* 0x000fe400078f08ff */
[----:B------:R-:W-:Y:S02]  /*6f90*/  P2R R76, PR, RZ, 0x20 ;  /* 0x00000020ff4c7803 */ /* 0x000fe40000000000 */
[----:B------:R-:W-:Y:S02]  /*6fa0*/  SHF.R.U32.HI R3, RZ, 0x1, R33 ;  /* 0x00000001ff037819 */ /* 0x000fe40000011621 */
[----:B------:R-:W-:Y:S02]  /*6fb0*/  @P5 SHF.L.U32 R7, R70, 0x1f, RZ ;  /* 0x0000001f46075819 */ /* 0x000fe400000006ff */
[----:B------:R-:W-:Y:S01]  /*6fc0*/  @P2 SEL R5, R6, R5, !P4 ;  /* 0x0000000506052207 */ /* 0x000fe20006000000 */
[----:B------:R-:W-:Y:S01]  /*6fd0*/  IMAD R0, R3, 0x60, R2 ;  /* 0x0000006003007824 */ /* 0x000fe200078e0202 */
[----:B------:R-:W1:Y:S01]  /*6fe0*/  @P5 SYNCS.PHASECHK.TRANS64.TRYWAIT P1, [UR48+0x2a0], R7 ;  /* 0x0002a007ff0055a7 */ /* 0x000e620008021130 */
[----:B------:R-:W-:Y:S02]  /*6ff0*/  LOP3.LUT R33, R33, 0xffe, RZ, 0xc0, !PT ;  /* 0x00000ffe21217812 */ /* 0x000fe400078ec0ff */
[----:B------:R-:W-:Y:S03]  /*7000*/  LOP3.LUT R5, R5, 0x1, RZ, 0xc0, !PT ;  /* 0x0000000105057812 */ /* 0x000fe600078ec0ff */
[----:B------:R-:W-:Y:S01]  /*7010*/  IMAD.IADD R33, R30, 0x1, -R33 ;  /* 0x000000011e217824 */ /* 0x000fe200078e0a21 */
[----:B------:R-:W-:Y:S03]  /*7020*/  ISETP.NE.U32.AND P2, PT, R5, 0x1, PT ;  /* 0x000000010500780c */ /* 0x000fe60003f45070 */
[----:B------:R-:W-:Y:S01]  /*7030*/  IMAD R33, R33, 0x100000, R0 ;  /* 0x0010000021217824 */ /* 0x000fe200078e0200 */
[----:B------:R-:W-:Y:S01]  /*7040*/  P2R R85, PR, RZ, 0x4 ;  /* 0x00000004ff557803 */ /* 0x000fe20000000000 */
[----:B------:R3:W4:Y:S01]  /*7050*/  SYNCS.PHASECHK.TRANS64.TRYWAIT P0, [R79+URZ+0x300], R4 ;  /* 0x000300044f0075a7 */ /* 0x00072200080011ff */
[----:B-1----:R-:W-:Y:S01]  /*7060*/  @P5 SEL R84, RZ, 0x1, !P1 ;  /* 0x00000001ff545807 */ /* 0x002fe20004800000 */
[----:B---3--:R-:W-:Y:S06]  /*7070*/  @!P5 BRA `(.L_x_128) ;  /* 0x000000000044d947 */ /* 0x008fec0003800000 */
[----:B------:R-:W-:Y:S01]  /*7080*/  IMAD.MOV.U32 R50, RZ, RZ, RZ ;  /* 0x000000ffff327224 */ /* 0x000fe200078e00ff */
[----:B------:R-:W-:Y:S01]  /*7090*/  ISETP.NE.AND P1, PT, R84, RZ, PT ;  /* 0x000000ff5400720c */ /* 0x000fe20003f25270 */
[----:B------:R-:W-:Y:S01]  /*70a0*/  BSSY B0, `(.L_x_129) ;  /* 0x0000008000007945 */ /* 0x000fe20003800000 */
[----:B------:R-:W-:Y:S02]  /*70b0*/  CS2R R42, SRZ ;  /* 0x00000000002a7805 */ /* 0x000fe4000001ff00 */
[----:B------:R-:W-:Y:S02]  /*70c0*/  CS2R R40, SRZ ;  /* 0x0000000000287805 */ /* 0x000fe4000001ff00 */
[----:B------:R-:W-:Y:S07]  /*70d0*/  CS2R R48, SRZ ;  /* 0x0000000000307805 */ /* 0x000fee000001ff00 */
[----:B------:R-:W-:Y:S05]  /*70e0*/  @P1 BRA `(.L_x_130) ;  /* 0x00000000000c1947 */ /* 0x000fea0003800000 */
[----:B------:R-:W-:Y:S04]  /*70f0*/  SHF.L.U32 R3, R70, 0x1f, RZ ;  /* 0x0000001f46037819 */ /* 0x000fe800000006ff */
[----:B------:R-:W1:Y:S02]  /*7100*/  SYNCS.PHASECHK.TRANS64.TRYWAIT P1, [UR48+0x2a0], R3 ;  /* 0x0002a003ff0075a7 */ /* 0x000e640008021130 */
[----:B-1----:R-:W-:Y:S05]  /*7110*/  @!P1 BRA `(.L_x_131) ;  /* 0x0000003000ec9947 */ /* 0x002fea0003800000 */
.L_x_130:
[----:B------:R-:W-:Y:S05]  /*7120*/  BSYNC B0 ;  /* 0x0000000000007941 */ /* 0x000fea0003800000 */
.L_x_129:
[----:B------:R-:W-:Y:S01]  /*7130*/  ISETP.NE.AND P1, PT, R85, RZ, PT ;  /* 0x000000ff5500720c */ /* 0x000fe20003f25270 */
[----:B------:R-:W-:Y:S11]  /*7140*/  HFMA2 R38, -RZ, RZ, 0, 5.9604644775390625e-08 ;  /* 0x00000001ff267431 */ /* 0x000ff600000001ff */
[----:B------:R-:W-:Y:S01]  /*7150*/  @!UPT UIADD3 URZ, UPT, UPT, URZ, URZ, URZ ;  /* 0x000000fffffff290 */ /* 0x000fe2000fffe0ff */
[----:B------:R-:W-:Y:S05]  /*7160*/  @P1 WARPSYNC.ALL ;  /* 0x0000000000001948 */ /* 0x000fea0003800000 */
[----:B------:R3:W1:Y:S04]  /*7170*/  @P1 LDSM.16.M88.4 R40, [R39+UR48+0x400] ;  /* 0x000400302728183b */ /* 0x0006680008000200 */
[----:B------:R3:W1:Y:S02]  /*7180*/  @P1 LDSM.16.M88.4 R48, [R77+0x400] ;  /* 0x000400004d30183b */ /* 0x0006640000000200 */
.L_x_128:
[----:B------:R-:W-:Y:S05]  /*7190*/  BSYNC B1 ;  /* 0x0000000000017941 */ /* 0x000fea0003800000 */
.L_x_127:
[----:B-1----:R-:W-:Y:S04]  /*71a0*/  SHF.R.U32.HI R0, RZ, 0x15, R33 ;  /* 0x00000015ff007819 */ /* 0x002fe80000011621 */
[----:B------:R-:W-:Y:S01]  /*71b0*/  LOP3.LUT P1, RZ, R0, 0x3, R65, 0x48, !PT ;  /* 0x0000000300ff7812 */ /* 0x000fe20007824841 */
[----:B------:R-:W-:Y:S01]  /*71c0*/  @!UPT UIADD3 URZ, UPT, UPT, URZ, URZ, URZ ;  /* 0x000000fffffff290 */ /* 0x000fe2000fffe0ff */
[----:B----4-:R-:W-:Y:S11]  /*71d0*/  @P0 BRA `(.L_x_132) ;  /* 0x0000000000080947 */ /* 0x010ff60003800000 */
[----:B------:R-:W1:Y:S02]  /*71e0*/  SYNCS.PHASECHK.TRANS64.TRYWAIT P0, [R79+URZ+0x300], R4 ;  /* 0x000300044f0075a7 */ /* 0x000e6400080011ff */
[----:B-1----:R-:W-:Y:S05]  /*71f0*/  @!P0 BRA `(.L_x_133) ;  /* 0x0000003000cc8947 */ /* 0x002fea0003800000 */
.L_x_132:
[----:B------:R-:W-:Y:S05]  /*7200*/  @!P1 BRA `(.L_x_134) ;  /* 0x0000000000409947 */ /* 0x000fea0003800000 */
[----:B------:R-:W4:Y:S01]  /*7210*/  LDCU.64 UR8, c[0x4][0x70] ;  /* 0x01000e00ff0877ac */ /* 0x000f220008000a00 */
[----:B------:R-:W-:Y:S01]  /*7220*/  MOV R15, 0x0 ;  /* 0x00000000000f7802 */ /* 0x000fe20000000f00 */
[----:B------:R-:W-:Y:S02]  /*7230*/  HFMA2 R12, -RZ, RZ, 0, 5.9604644775390625e-08 ;  /* 0x00000001ff0c7431 */ /* 0x000fe400000001ff */
[----:B------:R-:W-:Y:S02]  /*7240*/  IMAD.MOV.U32 R8, RZ, RZ, 0x192 ;  /* 0x00000192ff087424 */ /* 0x000fe400078e00ff */
[----:B------:R-:W-:Y:S01]  /*7250*/  IMAD.MOV.U32 R13, RZ, RZ, RZ ;  /* 0x000000ffff0d7224 */ /* 0x000fe200078e00ff */
[----:B------:R-:W5:Y:S01]  /*7260*/  LDCU.64 UR6, c[0x4][0x78] ;  /* 0x01000f00ff0677ac */ /* 0x000f620008000a00 */
[----:B------:R-:W2:Y:S01]  /*7270*/  LDC.64 R14, c[0x4][R15] ;  /* 0x010000000f0e7b82 */ /* 0x000ea20000000a00 */
[----:B------:R-:W3:Y:S01]  /*7280*/  LDCU.64 UR4, c[0x4][0x10] ;  /* 0x01000200ff0477ac */ /* 0x000ee20008000a00 */
[----:B----4-:R-:W-:Y:S01]  /*7290*/  MOV R5, UR9 ;  /* 0x0000000900057c02 */ /* 0x010fe20008000f00 */
[----:B-1----:R-:W-:Y:S01]  /*72a0*/  IMAD.U32 R4, RZ, RZ, UR8 ;  /* 0x00000008ff047e24 */ /* 0x002fe2000f8e00ff */
[----:B-----5:R-:W-:Y:S01]  /*72b0*/  MOV R7, UR7 ;  /* 0x0000000700077c02 */ /* 0x020fe20008000f00 */
[----:B------:R-:W-:Y:S01]  /*72c0*/  IMAD.U32 R6, RZ, RZ, UR6 ;  /* 0x00000006ff067e24 */ /* 0x000fe2000f8e00ff */
[----:B---3--:R-:W-:Y:S01]  /*72d0*/  MOV R11, UR5 ;  /* 0x00000005000b7c02 */ /* 0x008fe20008000f00 */
[----:B------:R-:W-:Y:S02]  /*72e0*/  IMAD.U32 R10, RZ, RZ, UR4 ;  /* 0x00000004ff0a7e24 */ /* 0x000fe4000f8e00ff */
[----:B------:R-:W-:Y:S07]  /*72f0*/  LEPC R20, `(.L_x_134) ;  /* 0x000000001014794e */ /* 0x000fee0000000000 */
[----:B--2---:R-:W-:Y:S05]  /*7300*/  CALL.ABS.NOINC R14 ;  /* 0x000000000e007343 */ /* 0x004fea0003c00000 */
.L_x_134:
[----:B------:R-:W-:Y:S05]  /*7310*/  WARPSYNC.ALL ;  /* 0x0000000000007948 */ /* 0x000fea0003800000 */
[----:B------:R-:W-:Y:S01]  /*7320*/  R2UR UR4, R33 ;  /* 0x00000000210472ca */ /* 0x000fe200000e0000 */
[--C-:B------:R-:W-:Y:S01]  /*7330*/  HADD2.F32 R20, -RZ, R40.reuse.H0_H0 ;  /* 0x20000028ff147230 */ /* 0x100fe20000004100 */
[----:B------:R-:W-:Y:S01]  /*7340*/  ISETP.NE.AND P0, PT, R72, RZ, PT ;  /* 0x000000ff4800720c */ /* 0x000fe20003f05270 */
[----:B------:R-:W-:Y:S01]  /*7350*/  HADD2.F32 R34, -RZ, R40.H1_H1 ;  /* 0x30000028ff227230 */ /* 0x000fe20000004100 */
[----:B------:R-:W-:Y:S01]  /*7360*/  BSSY.RECONVERGENT B0, `(.L_x_135) ;  /* 0x000004c000007945 */ /* 0x000fe20003800200 */
[----:B------:R-:W-:Y:S02]  /*7370*/  HADD2.F32 R36, -RZ, R41.H1_H1 ;  /* 0x30000029ff247230 */ /* 0x000fe40000004100 */
[--C-:B------:R-:W-:Y:S02]  /*7380*/  HADD2.F32 R21, -RZ, R42.reuse.H0_H0 ;  /* 0x2000002aff157230 */ /* 0x100fe40000004100 */
[----:B------:R-:W-:Y:S04]  /*7390*/  HADD2.F32 R37, -RZ, R43.H0_H0 ;  /* 0x2000002bff257230 */ /* 0x000fe80000004100 */
[----:B-1----:R-:W2:Y:S02]  /*73a0*/  LDTM.16dp256bit.x4 R4, tmem[UR4] ;  /* 0x00000004000479ee */ /* 0x002ea40008120000 */
[C---:B--2---:R-:W-:Y:S01]  /*73b0*/  FMUL R0, R32.reuse, R4 ;  /* 0x0000000420007220 */ /* 0x044fe20000400000 */
[C---:B------:R-:W-:Y:S01]  /*73c0*/  FMUL R3, R32.reuse, R5 ;  /* 0x0000000520037220 */ /* 0x040fe20000400000 */
[C---:B------:R-:W-:Y:S01]  /*73d0*/  FMUL R6, R32.reuse, R6 ;  /* 0x0000000620067220 */ /* 0x040fe20000400000 */
[C---:B------:R-:W-:Y:S01]  /*73e0*/  FMUL R7, R32.reuse, R7 ;  /* 0x0000000720077220 */ /* 0x040fe20000400000 */
[C---:B------:R-:W-:Y:S01]  /*73f0*/  FFMA R0, R35.reuse, R20, R0 ;  /* 0x0000001423007223 */ /* 0x040fe20000000000 */
[----:B------:R-:W-:Y:S02]  /*7400*/  HADD2.F32 R20, -RZ, R41.H0_H0 ;  /* 0x20000029ff147230 */ /* 0x000fe40000004100 */
[C---:B------:R-:W-:Y:S01]  /*7410*/  FFMA R3, R35.reuse, R34, R3 ;  /* 0x0000002223037223 */ /* 0x040fe20000000003 */
[C---:B------:R-:W-:Y:S01]  /*7420*/  FMUL R4, R32.reuse, R8 ;  /* 0x0000000820047220 */ /* 0x040fe20000400000 */
[C---:B------:R-:W-:Y:S01]  /*7430*/  FMUL R5, R32.reuse, R9 ;  /* 0x0000000920057220 */ /* 0x040fe20000400000 */
[C---:B------:R-:W-:Y:S01]  /*7440*/  FMUL R10, R32.reuse, R10 ;  /* 0x0000000a200a7220 */ /* 0x040fe20000400000 */
[----:B------:R-:W-:Y:S01]  /*7450*/  FFMA R6, R35, R20, R6 ;  /* 0x0000001423067223 */ /* 0x000fe20000000006 */
[----:B------:R-:W-:Y:S01]  /*7460*/  HADD2.F32 R20, -RZ, R42.H1_H1 ;  /* 0x3000002aff147230 */ /* 0x000fe20000004100 */
[----:B------:R-:W-:Y:S01]  /*7470*/  F2FP.F16.F32.PACK_AB R44, R3, R0 ;  /* 0x00000000032c723e */ /* 0x000fe200000000ff */
[----:B------:R-:W-:Y:S02]  /*7480*/  HADD2.F32 R34, -RZ, R43.H1_H1 ;  /* 0x3000002bff227230 */ /* 0x000fe40000004100 */
[C---:B------:R-:W-:Y:S01]  /*7490*/  FFMA R7, R35.reuse, R36, R7 ;  /* 0x0000002423077223 */ /* 0x040fe20000000007 */
[C---:B------:R-:W-:Y:S01]  /*74a0*/  FFMA R4, R35.reuse, R21, R4 ;  /* 0x0000001523047223 */ /* 0x040fe20000000004 */
[C---:B------:R-:W-:Y:S01]  /*74b0*/  FFMA R5, R35.reuse, R20, R5 ;  /* 0x0000001423057223 */ /* 0x040fe20000000005 */
[C---:B------:R-:W-:Y:S01]  /*74c0*/  FMUL R11, R32.reuse, R11 ;  /* 0x0000000b200b7220 */ /* 0x040fe20000400000 */
[C---:B------:R-:W-:Y:S01]  /*74d0*/  FFMA R10, R35.reuse, R37, R10 ;  /* 0x00000025230a7223 */ /* 0x040fe2000000000a */
[--C-:B------:R-:W-:Y:S02]  /*74e0*/  HADD2.F32 R20, -RZ, R48.reuse.H0_H0 ;  /* 0x20000030ff147230 */ /* 0x100fe40000004100 */
[C---:B------:R-:W-:Y:S01]  /*74f0*/  FMUL R8, R32.reuse, R12 ;  /* 0x0000000c20087220 */ /* 0x040fe20000400000 */
[C---:B------:R-:W-:Y:S01]  /*7500*/  FFMA R11, R35.reuse, R34, R11 ;  /* 0x00000022230b7223 */ /* 0x040fe2000000000b */
[----:B------:R-:W-:Y:S02]  /*7510*/  HADD2.F32 R34, -RZ, R48.H1_H1 ;  /* 0x30000030ff227230 */ /* 0x000fe40000004100 */
[C---:B------:R-:W-:Y:S01]  /*7520*/  FMUL R9, R32.reuse, R13 ;  /* 0x0000000d20097220 */ /* 0x040fe20000400000 */
[--C-:B------:R-:W-:Y:S02]  /*7530*/  HADD2.F32 R21, -RZ, R49.reuse.H0_H0 ;  /* 0x20000031ff157230 */ /* 0x100fe40000004100 */
[C---:B------:R-:W-:Y:S01]  /*7540*/  FMUL R14, R32.reuse, R14 ;  /* 0x0000000e200e7220 */ /* 0x040fe20000400000 */
[C---:B------:R-:W-:Y:S01]  /*7550*/  FFMA R8, R35.reuse, R20, R8 ;  /* 0x0000001423087223 */ /* 0x040fe20000000008 */
[C---:B------:R-:W-:Y:S01]  /*7560*/  FFMA R9, R35.reuse, R34, R9 ;  /* 0x0000002223097223 */ /* 0x040fe20000000009 */
[----:B------:R-:W-:Y:S02]  /*7570*/  HADD2.F32 R20, -RZ, R49.H1_H1 ;  /* 0x30000031ff147230 */ /* 0x000fe40000004100 */
[C---:B------:R-:W-:Y:S01]  /*7580*/  FFMA R14, R35.reuse, R21, R14 ;  /* 0x00000015230e7223 */ /* 0x040fe2000000000e */
[C---:B------:R-:W-:Y:S01]  /*7590*/  FMUL R15, R32.reuse, R15 ;  /* 0x0000000f200f7220 */ /* 0x040fe20000400000 */
[--C-:B------:R-:W-:Y:S02]  /*75a0*/  HADD2.F32 R21, -RZ, R50.reuse.H0_H0 ;  /* 0x20000032ff157230 */ /* 0x100fe40000004100 */
[C---:B------:R-:W-:Y:S01]  /*75b0*/  FMUL R12, R32.reuse, R16 ;  /* 0x00000010200c7220 */ /* 0x040fe20000400000 */
[----:B------:R-:W-:Y:S02]  /*75c0*/  HADD2.F32 R34, -RZ, R50.H1_H1 ;  /* 0x30000032ff227230 */ /* 0x000fe40000004100 */
[C---:B------:R-:W-:Y:S01]  /*75d0*/  FMUL R13, R32.reuse, R17 ;  /* 0x00000011200d7220 */ /* 0x040fe20000400000 */
[--C-:B------:R-:W-:Y:S02]  /*75e0*/  HADD2.F32 R37, -RZ, R51.reuse.H0_H0 ;  /* 0x20000033ff257230 */ /* 0x100fe40000004100 */
[C---:B------:R-:W-:Y:S01]  /*75f0*/  FMUL R18, R32.reuse, R18 ;  /* 0x0000001220127220 */ /* 0x040fe20000400000 */
[----:B------:R-:W-:Y:S02]  /*7600*/  HADD2.F32 R36, -RZ, R51.H1_H1 ;  /* 0x30000033ff247230 */ /* 0x000fe40000004100 */
[C---:B------:R-:W-:Y:S01]  /*7610*/  FFMA R15, R35.reuse, R20, R15 ;  /* 0x00000014230f7223 */ /* 0x040fe2000000000f */
[----:B------:R-:W-:Y:S01]  /*7620*/  FMUL R19, R32, R19 ;  /* 0x0000001320137220 */ /* 0x000fe20000400000 */
[C---:B------:R-:W-:Y:S01]  /*7630*/  FFMA R12, R35.reuse, R21, R12 ;  /* 0x00000015230c7223 */ /* 0x040fe2000000000c */
[C---:B------:R-:W-:Y:S01]  /*7640*/  FFMA R13, R35.reuse, R34, R13 ;  /* 0x00000022230d7223 */ /* 0x040fe2000000000d */
[C---:B------:R-:W-:Y:S01]  /*7650*/  FFMA R18, R35.reuse, R37, R18 ;  /* 0x0000002523127223 */ /* 0x040fe20000000012 */
[----:B------:R-:W-:Y:S01]  /*7660*/  FFMA R19, R35, R36, R19 ;  /* 0x0000002423137223 */ /* 0x000fe20000000013 */
[----:B------:R-:W-:Y:S02]  /*7670*/  F2FP.F16.F32.PACK_AB R45, R7, R6 ;  /* 0x00000006072d723e */ /* 0x000fe400000000ff */
[----:B------:R-:W-:Y:S02]  /*7680*/  F2FP.F16.F32.PACK_AB R46, R5, R4 ;  /* 0x00000004052e723e */ /* 0x000fe400000000ff */
[----:B------:R-:W-:Y:S02]  /*7690*/  F2FP.F16.F32.PACK_AB R47, R11, R10 ;  /* 0x0000000a0b2f723e */ /* 0x000fe400000000ff */
[----:B------:R-:W-:Y:S02]  /*76a0*/  F2FP.F16.F32.PACK_AB R80, R9, R8 ;  /* 0x000000080950723e */ /* 0x000fe400000000ff */
[----:B------:R-:W-:Y:S01]  /*76b0*/  F2FP.F16.F32.PACK_AB R81, R15, R14 ;  /* 0x0000000e0f51723e */ /* 0x000fe200000000ff */
[----:B------:R1:W-:Y:S01]  /*76c0*/  STSM.16.M88.4 [R78+0x400], R44 ;  /* 0x0004002c4e007844 */ /* 0x0003e20000000200 */
[----:B------:R-:W-:Y:S02]  /*76d0*/  F2FP.F16.F32.PACK_AB R82, R13, R12 ;  /* 0x0000000c0d52723e */ /* 0x000fe400000000ff */
[----:B------:R-:W-:Y:S05]  /*76e0*/  F2FP.F16.F32.PACK_AB R83, R19, R18 ;  /* 0x000000121353723e */ /* 0x000fea00000000ff */
[----:B------:R1:W-:Y:S01]  /*76f0*/  STSM.16.M88.4 [R77+0x400], R80 ;  /* 0x000400504d007844 */ /* 0x0003e20000000200 */
[----:B------:R-:W-:Y:S01]  /*7700*/  @!PT LDS RZ, [RZ] ;  /* 0x00000000fffff984 */ /* 0x000fe20000000800 */
[----:B------:R-:W-:Y:S01]  /*7710*/  @!PT LDS RZ, [RZ] ;  /* 0x00000000fffff984 */ /* 0x000fe20000000800 */
[----:B------:R-:W-:Y:S01]  /*7720*/  @!PT LDS RZ, [RZ] ;  /* 0x00000000fffff984 */ /* 0x000fe20000000800 */
[----:B------:R-:W-:Y:S01]  /*7730*/  @!PT LDS RZ, [RZ] ;  /* 0x00000000fffff984 */ /* 0x000fe20000000800 */
[----:B------:R2:W-:Y:S07]  /*7740*/  MEMBAR.ALL.CTA ;  /* 0x0000000000007992 */ /* 0x0005ee0000008000 */
[----:B--2---:R-:W2:Y:S02]  /*7750*/  FENCE.VIEW.ASYNC.S ;  /* 0x00000000000073c6 */ /* 0x004ea40000000000 */
[----:B--2---:R-:W-:Y:S06]  /*7760*/  BAR.SYNC.DEFER_BLOCKING 0x1, 0x80 ;  /* 0x0042000000007b1d */ /* 0x004fec0000010000 */
[----:B------:R-:W-:Y:S05]  /*7770*/  @P0 BRA `(.L_x_136) ;  /* 0x0000000000280947 */ /* 0x000fea0003800000 */
[----:B------:R-:W-:Y:S02]  /*7780*/  UIADD3 UR4, UPT, UPT, UR48, 0x400, URZ ;  /* 0x0000040030047890 */ /* 0x000fe4000fffe0ff */
[----:B------:R-:W-:Y:S01]  /*7790*/  UIADD3 UR6, UP0, UPT, UR52, 0x680, URZ ;  /* 0x0000068034067890 */ /* 0x000fe2000ff1e0ff */
[----:B------:R-:W-:Y:S03]  /*77a0*/  UMOV UR43, UR36 ;  /* 0x00000024002b7c82 */ /* 0x000fe60008000000 */
[----:B------:R-:W-:Y:S01]  /*77b0*/  MOV R66, UR4 ;  /* 0x0000000400427c02 */ /* 0x000fe20008000f00 */
[----:B------:R-:W-:Y:S03]  /*77c0*/  UIADD3.X UR7, UPT, UPT, URZ, UR53, URZ, UP0, !UPT ;  /* 0x00000035ff077290 */ /* 0x000fe600087fe4ff */
[----:B------:R-:W-:Y:S11]  /*77d0*/  R2UR UR40, R66 ;  /* 0x00000000422872ca */ /* 0x000ff600000e0000 */
[----:B------:R-:W-:Y:S02]  /*77e0*/  @!UPT UIADD3 URZ, UPT, UPT, URZ, URZ, URZ ;  /* 0x000000fffffff290 */ /* 0x000fe4000fffe0ff */
[----:B------:R2:W-:Y:S01]  /*77f0*/  UTMASTG.3D [UR40], [UR6] ;  /* 0x00000028060073b5 */ /* 0x0005e20008010000 */
[----:B------:R0:W-:Y:S01]  /*7800*/  UTMACMDFLUSH ;  /* 0x00000000000079b7 */ /* 0x0001e20000000000 */
[----:B--2---:R-:W-:Y:S04]  /*7810*/  DEPBAR.LE SB0, 0x1 ;  /* 0x000080400000791a */ /* 0x004fe80000000000 */
.L_x_136:
[----:B------:R-:W-:Y:S05]  /*7820*/  BSYNC.RECONVERGENT B0 ;  /* 0x0000000000007941 */ /* 0x000fea0003800200 */
.L_x_135:
[----:B------:R-:W-:Y:S01]  /*7830*/  BAR.SYNC.DEFER_BLOCKING 0x1, 0x80 ;  /* 0x0042000000007b1d */ /* 0x000fe20000010000 */
[----:B------:R-:W-:Y:S01]  /*7840*/  ISETP.NE.AND P1, PT, R76, RZ, PT ;  /* 0x000000ff4c00720c */ /* 0x000fe20003f25270 */
[----:B------:R-:W-:Y:S01]  /*7850*/  UIADD3 UR4, UPT, UPT, UR50, -0x1, URZ ;  /* 0xffffffff32047890 */ /* 0x000fe2000fffe0ff */
[----:B------:R-:W-:Y:S03]  /*7860*/  LEA R3, R38, UR48, 0x3 ;  /* 0x0000003026037c11 */ /* 0x000fe6000f8e18ff */
[----:B------:R-:W-:Y:S08]  /*7870*/  UISETP.GT.U32.AND UP0, UPT, UR4, -0x3, UPT ;  /* 0xfffffffd0400788c */ /* 0x000ff0000bf04070 */
[----:B------:R-:W-:Y:S01]  /*7880*/  @P1 SHF.L.U32 R4, R70, 0x1f, RZ ;  /* 0x0000001f46041819 */ /* 0x000fe200000006ff */
[----:B------:R-:W-:Y:S06]  /*7890*/  BRA.U UP0, `(.L_x_137) ;  /* 0x0000000100247547 */ /* 0x000fec000b800000 */
[----:B------:R-:W-:Y:S01]  /*78a0*/  IMAD.U32 R5, RZ, RZ, UR49 ;  /* 0x00000031ff057e24 */ /* 0x000fe2000f8e00ff */
[----:B------:R-:W-:Y:S01]  /*78b0*/  MOV R0, UR37 ;  /* 0x0000002500007c02 */ /* 0x000fe20008000f00 */
[----:B------:R-:W-:Y:S03]  /*78c0*/  UIADD3 UR49, UPT, UPT, UR49, 0x1, URZ ;  /* 0x0000000131317890 */ /* 0x000fe6000fffe0ff */
[----:B------:R-:W-:Y:S01]  /*78d0*/  @P1 LEA R5, R5, UR48, 0x3 ;  /* 0x0000003005051c11 */ /* 0x000fe2000f8e18ff */
[----:B------:R-:W-:Y:S04]  /*78e0*/  UISETP.NE.AND UP0, UPT, UR49, 0x3, UPT ;  /* 0x000000033100788c */ /* 0x000fe8000bf05270 */
[----:B------:R-:W-:Y:S01]  /*78f0*/  @P1 VIADD R5, R5, 0x2b8 ;  /* 0x000002b805051836 */ /* 0x000fe20000000000 */
[----:B------:R-:W-:Y:S04]  /*7900*/  USEL UR49, UR49, URZ, UP0 ;  /* 0x000000ff31317287 */ /* 0x000fe80008000000 */
[----:B------:R-:W-:Y:S04]  /*7910*/  @P1 PRMT R0, R0, 0x654, R5 ;  /* 0x0000065400001816 */ /* 0x000fe80000000005 */
[----:B------:R2:W-:Y:S04]  /*7920*/  @P1 SYNCS.ARRIVE.TRANS64.RED.A1T0 RZ, [R0+URZ], RZ ;  /* 0x000000ff00ff19a7 */ /* 0x0005e800081004ff */
.L_x_137:
[----:B------:R-:W4:Y:S01]  /*7930*/  @P1 SYNCS.PHASECHK.TRANS64.TRYWAIT P0, [R3+URZ+0x2a0], R4 ;  /* 0x0002a004030015a7 */ /* 0x000f2200080011ff */
[----:B------:R-:W-:Y:S01]  /*7940*/  BSSY B1, `(.L_x_138) ;  /* 0x0000013000017945 */ /* 0x000fe20003800000 */
[----:B----4-:R-:W-:Y:S03]  /*7950*/  @P1 SEL R84, RZ, 0x1, !P0 ;  /* 0x00000001ff541807 */ /* 0x010fe60004000000 */
[----:B------:R-:W-:Y:S05]  /*7960*/  @!P1 BRA `(.L_x_139) ;  /* 0x0000000000409947 */ /* 0x000fea0003800000 */
[----:B------:R-:W-:Y:S01]  /*7970*/  ISETP.NE.AND P1, PT, R85, RZ, PT ;  /* 0x000000ff5500720c */ /* 0x000fe20003f25270 */
[----:B------:R-:W-:Y:S01]  /*7980*/  BSSY B0, `(.L_x_140) ;  /* 0x0000009000007945 */ /* 0x000fe20003800000 */
[----:B------:R-:W-:Y:S11]  /*7990*/  ISETP.NE.AND P0, PT, R84, RZ, PT ;  /* 0x000000ff5400720c */ /* 0x000ff60003f05270 */
[----:B------:R-:W-:Y:S05]  /*79a0*/  @P1 IMAD R5, R38, 0x1000, R39 ;  /* 0x0000100026051824 */ /* 0x000fea00078e0227 */
[----:B------:R-:W-:Y:S05]  /*79b0*/  @P1 IADD3 R4, PT, PT, R5, UR48, RZ ;  /* 0x0000003005041c10 */ /* 0x000fea000fffe0ff */
[----:B------:R-:W-:Y:S01]  /*79c0*/  @P1 IMAD.IADD R4, R71, 0x1, R4 ;  /* 0x0000000147041824 */ /* 0x000fe200078e0204 */
[----:B------:R-:W-:Y:S06]  /*79d0*/  @P0 BRA `(.L_x_141) ;  /* 0x00000000000c0947 */ /* 0x000fec0003800000 */
[----:B--2---:R-:W-:Y:S04]  /*79e0*/  SHF.L.U32 R0, R70, 0x1f, RZ ;  /* 0x0000001f46007819 */ /* 0x004fe800000006ff */
[----:B------:R-:W2:Y:S02]  /*79f0*/  SYNCS.PHASECHK.TRANS64.TRYWAIT P0, [R3+URZ+0x2a0], R0 ;  /* 0x0002a000030075a7 */ /* 0x000ea400080011ff */
[----:B--2---:R-:W-:Y:S05]  /*7a00*/  @!P0 BRA `(.L_x_142) ;  /* 0x0000002800dc8947 */ /* 0x004fea0003800000 */
.L_x_141:
[----:B------:R-:W-:Y:S05]  /*7a10*/  BSYNC B0 ;  /* 0x0000000000007941 */ /* 0x000fea0003800000 */
.L_x_140:
[----:B------:R-:W-:Y:S02]  /*7a20*/  ISETP.NE.AND P0, PT, R85, RZ, PT ;  /* 0x000000ff5500720c */ /* 0x000fe40003f05270 */
[----:B------:R-:W-:Y:S11]  /*7a30*/  IADD3 R38, PT, PT, R38, 0x1, RZ ;  /* 0x0000000126267810 */ /* 0x000ff60007ffe0ff */
[----:B------:R-:W-:Y:S05]  /*7a40*/  @P0 WARPSYNC.ALL ;  /* 0x0000000000000948 */ /* 0x000fea0003800000 */
[----:B------:R4:W1:Y:S04]  /*7a50*/  @P0 LDSM.16.M88.4 R40, [R5+UR48+0x400] ;  /* 0x000400300528083b */ /* 0x0008680008000200 */
[----:B------:R4:W1:Y:S02]  /*7a60*/  @P0 LDSM.16.M88.4 R48, [R4+0x400] ;  /* 0x000400000430083b */ /* 0x0008640000000200 */
.L_x_139:
[----:B------:R-:W-:Y:S05]  /*7a70*/  BSYNC B1 ;  /* 0x0000000000017941 */ /* 0x000fea0003800000 */
.L_x_138:
[----:B--2---:R-:W-:Y:S05]  /*7a80*/  VIADD R0, R33, 0x20 ;  /* 0x0000002021007836 */ /* 0x004fea0000000000 */
[----:B------:R-:W-:Y:S04]  /*7a90*/  SHF.R.U32.HI R0, RZ, 0x15, R0 ;  /* 0x00000015ff007819 */ /* 0x000fe80000011600 */
[----:B------:R-:W-:Y:S11]  /*7aa0*/  LOP3.LUT P0, RZ, R0, 0x3, R65, 0x48, !PT ;  /* 0x0000000300ff7812 */ /* 0x000ff60007804841 */
[----:B------:R-:W-:Y:S02]  /*7ab0*/  @!UPT UIADD3 URZ, UPT, UPT, URZ, URZ, URZ ;  /* 0x000000fffffff290 */ /* 0x000fe4000fffe0ff */
[----:B------:R-:W-:Y:S05]  /*7ac0*/  @!P0 BRA `(.L_x_143) ;  /* 0x0000000000408947 */ /* 0x000fea0003800000 */
[----:B------:R-:W4:Y:S01]  /*7ad0*/  LDCU.64 UR8, c[0x4][0x70] ;  /* 0x01000e00ff0877ac */ /* 0x000f220008000a00 */
[----:B------:R-:W-:Y:S01]  /*7ae0*/  MOV R15, 0x0 ;  /* 0x00000000000f7802 */ /* 0x000fe20000000f00 */
[----:B------:R-:W-:Y:S02]  /*7af0*/  HFMA2 R12, -RZ, RZ, 0, 5.9604644775390625e-08 ;  /* 0x00000001ff0c7431 */ /* 0x000fe400000001ff */
[----:B------:R-:W-:Y:S02]  /*7b00*/  IMAD.MOV.U32 R8, RZ, RZ, 0x192 ;  /* 0x00000192ff087424 */ /* 0x000fe400078e00ff */
[----:B------:R-:W-:Y:S01]  /*7b10*/  IMAD.MOV.U32 R13, RZ, RZ, RZ ;  /* 0x000000ffff0d7224 */ /* 0x000fe200078e00ff */
[----:B------:R-:W2:Y:S01]  /*7b20*/  LDCU.64 UR6, c[0x4][0x78] ;  /* 0x01000f00ff0677ac */ /* 0x000ea20008000a00 */
[----:B------:R-:W1:Y:S01]  /*7b30*/  LDC.64 R14, c[0x4][R15] ;  /* 0x010000000f0e7b82 */ /* 0x000e620000000a00 */
[----:B------:R-:W5:Y:S01]  /*7b40*/  LDCU.64 UR4, c[0x4][0x10] ;  /* 0x01000200ff0477ac */ /* 0x000f620008000a00 */
[----:B----4-:R-:W-:Y:S01]  /*7b50*/  MOV R5, UR9 ;  /* 0x0000000900057c02 */ /* 0x010fe20008000f00 */
[----:B------:R-:W-:Y:S01]  /*7b60*/  IMAD.U32 R4, RZ, RZ, UR8 ;  /* 0x00000008ff047e24 */ /* 0x000fe2000f8e00ff */
[----:B--2---:R-:W-:Y:S01]  /*7b70*/  MOV R7, UR7 ;  /* 0x0000000700077c02 */ /* 0x004fe20008000f00 */
[----:B------:R-:W-:Y:S01]  /*7b80*/  IMAD.U32 R6, RZ, RZ, UR6 ;  /* 0x00000006ff067e24 */ /* 0x000fe2000f8e00ff */
[----:B-----5:R-:W-:Y:S01]  /*7b90*/  MOV R11, UR5 ;  /* 0x00000005000b7c02 */ /* 0x020fe20008000f00 */
[----:B------:R-:W-:Y:S02]  /*7ba0*/  IMAD.U32 R10, RZ, RZ, UR4 ;  /* 0x00000004ff0a7e24 */ /* 0x000fe4000f8e00ff */
[----:B------:R-:W-:Y:S07]  /*7bb0*/  LEPC R20, `(.L_x_143) ;  /* 0x000000001014794e */ /* 0x000fee0000000000 */
[----:B-1-3--:R-:W-:Y:S05]  /*7bc0*/  CALL.ABS.NOINC R14 ;  /* 0x000000000e007343 */ /* 0x00afea0003c00000 */
.L_x_143:
[----:B------:R-:W-:Y:S05]  /*7bd0*/  WARPSYNC.ALL ;  /* 0x0000000000007948 */ /* 0x000fea0003800000 */
[----:B------:R-:W-:Y:S01]  /*7be0*/  R2UR UR4, R33 ;  /* 0x00000000210472ca */ /* 0x000fe200000e0000 */
[--C-:B-1----:R-:W-:Y:S01]  /*7bf0*/  HADD2.F32 R20, -RZ, R40.reuse.H0_H0 ;  /* 0x20000028ff147230 */ /* 0x102fe20000004100 */
[----:B------:R-:W-:Y:S01]  /*7c00*/  ISETP.NE.AND P0, PT, R72, RZ, PT ;  /* 0x000000ff4800720c */ /* 0x000fe20003f05270 */
[----:B------:R-:W-:Y:S01]  /*7c10*/  HADD2.F32 R34, -RZ, R40.H1_H1 ;  /* 0x30000028ff227230 */ /* 0x000fe20000004100 */
[----:B------:R-:W-:Y:S01]  /*7c20*/  BSSY.RECONVERGENT B0, `(.L_x_144) ;  /* 0x000004b000007945 */ /* 0x000fe20003800200 */
[----:B------:R-:W-:Y:S02]  /*7c30*/  HADD2.F32 R36, -RZ, R41.H1_H1 ;  /* 0x30000029ff247230 */ /* 0x000fe40000004100 */
[--C-:B------:R-:W-:Y:S02]  /*7c40*/  HADD2.F32 R21, -RZ, R42.reuse.H0_H0 ;  /* 0x2000002aff157230 */ /* 0x100fe40000004100 */
[----:B------:R-:W-:Y:S04]  /*7c50*/  HADD2.F32 R37, -RZ, R43.H0_H0 ;  /* 0x2000002bff257230 */ /* 0x000fe80000004100 */
[----:B----4-:R-:W1:Y:S02]  /*7c60*/  LDTM.16dp256bit.x4 R4, tmem[UR4+0x20] ;  /* 0x00002004000479ee */ /* 0x010e640008120000 */
[C---:B-1----:R-:W-:Y:S01]  /*7c70*/  FMUL R0, R32.reuse, R4 ;  /* 0x0000000420007220 */ /* 0x042fe20000400000 */
        /* <DEDUP_REMOVED lines=60> */
[----:B------:R-:W-:Y:S02]  /*8040*/  UIADD3 UR8, UP0, UPT, UR52, 0x680, URZ ;  /* 0x0000068034087890 */ /* 0x000fe4000ff1e0ff */
[----:B------:R-:W-:Y:S02]  /*8050*/  UIADD3 UR5, UPT, UPT, UR41, 0x20, URZ ;  /* 0x0000002029057890 */ /* 0x000fe4000fffe0ff */
[----:B------:R-:W-:Y:S02]  /*8060*/  UIADD3 UR4, UPT, UPT, UR48, 0x1400, URZ ;  /* 0x0000140030047890 */ /* 0x000fe4000fffe0ff */
[----:B------:R-:W-:Y:S01]  /*8070*/  UIADD3.X UR9, UPT, UPT, URZ, UR53, URZ, UP0, !UPT ;  /* 0x00000035ff097290 */ /* 0x000fe200087fe4ff */
[----:B------:R-:W-:Y:S01]  /*8080*/  UMOV UR6, UR42 ;  /* 0x0000002a00067c82 */ /* 0x000fe20008000000 */
[----:B------:R-:W-:Y:S07]  /*8090*/  UMOV UR7, UR36 ;  /* 0x0000002400077c82 */ /* 0x000fee0008000000 */
[----:B------:R2:W-:Y:S01]  /*80a0*/  UTMASTG.3D [UR4], [UR8] ;  /* 0x00000004080073b5 */ /* 0x0005e20008010000 */
[----:B------:R0:W-:Y:S01]  /*80b0*/  UTMACMDFLUSH ;  /* 0x00000000000079b7 */ /* 0x0001e20000000000 */
[----:B--2---:R-:W-:Y:S04]  /*80c0*/  DEPBAR.LE SB0, 0x1 ;  /* 0x000080400000791a */ /* 0x004fe80000000000 */
.L_x_145:
[----:B------:R-:W-:Y:S05]  /*80d0*/  BSYNC.RECONVERGENT B0 ;  /* 0x0000000000007941 */ /* 0x000fea0003800200 */
.L_x_144:
[----:B------:R-:W-:Y:S01]  /*80e0*/  BAR.SYNC.DEFER_BLOCKING 0x1, 0x80 ;  /* 0x0042000000007b1d */ /* 0x000fe20000010000 */
[----:B------:R-:W-:Y:S01]  /*80f0*/  ISETP.NE.AND P1, PT, R76, RZ, PT ;  /* 0x000000ff4c00720c */ /* 0x000fe20003f25270 */
[----:B------:R-:W-:Y:S01]  /*8100*/  UISETP.GT.U32.AND UP0, UPT, UR50, -0x3, UPT ;  /* 0xfffffffd3200788c */ /* 0x000fe2000bf04070 */
[----:B------:R-:W-:Y:S11]  /*8110*/  LEA R4, R38, UR48, 0x3 ;  /* 0x0000003026047c11 */ /* 0x000ff6000f8e18ff */
        /* <DEDUP_REMOVED lines=11> */
.L_x_146:
        /* <DEDUP_REMOVED lines=8> */
[----:B--2---:R-:W-:Y:S05]  /*8250*/  @P1 IADD3 R0, PT, PT, R38, UR48, RZ ;  /* 0x0000003026001c10 */ /* 0x004fea000fffe0ff */
[----:B------:R-:W-:Y:S01]  /*8260*/  @P1 IMAD.IADD R0, R71, 0x1, R0 ;  /* 0x0000000147001824 */ /* 0x000fe200078e0200 */
[----:B------:R-:W-:Y:S06]  /*8270*/  @P0 BRA `(.L_x_150) ;  /* 0x00000000000c0947 */ /* 0x000fec0003800000 */
[----:B------:R-:W-:Y:S04]  /*8280*/  SHF.L.U32 R3, R70, 0x1f, RZ ;  /* 0x0000001f46037819 */ /* 0x000fe800000006ff */
[----:B------:R-:W2:Y:S02]  /*8290*/  SYNCS.PHASECHK.TRANS64.TRYWAIT P0, [R4+URZ+0x2a0], R3 ;  /* 0x0002a003040075a7 */ /* 0x000ea400080011ff */
[----:B--2---:R-:W-:Y:S05]  /*82a0*/  @!P0 BRA `(.L_x_151) ;  /* 0x0000002000c88947 */ /* 0x004fea0003800000 */
.L_x_150:
[----:B------:R-:W-:Y:S05]  /*82b0*/  BSYNC B0 ;  /* 0x0000000000007941 */ /* 0x000fea0003800000 */
.L_x_149:
[----:B------:R-:W-:Y:S11]  /*82c0*/  ISETP.NE.AND P0, PT, R85, RZ, PT ;  /* 0x000000ff5500720c */ /* 0x000ff60003f05270 */
[----:B------:R-:W-:Y:S02]  /*82d0*/  @!UPT UIADD3 URZ, UPT, UPT, URZ, URZ, URZ ;  /* 0x000000fffffff290 */ /* 0x000fe4000fffe0ff */
[----:B------:R-:W-:Y:S05]  /*82e0*/  @P0 WARPSYNC.ALL ;  /* 0x0000000000000948 */ /* 0x000fea0003800000 */
[----:B------:R4:W1:Y:S04]  /*82f0*/  @P0 LDSM.16.M88.4 R40, [R38+UR48+0x400] ;  /* 0x000400302628083b */ /* 0x0008680008000200 */
[----:B------:R4:W1:Y:S02]  /*8300*/  @P0 LDSM.16.M88.4 R48, [R0+0x400] ;  /* 0x000400000030083b */ /* 0x0008640000000200 */
.L_x_148:
[----:B------:R-:W-:Y:S05]  /*8310*/  BSYNC B1 ;  /* 0x0000000000017941 */ /* 0x000fea0003800000 */
.L_x_147:
[----:B--2-4-:R-:W-:Y:S05]  /*8320*/  VIADD R0, R33, 0x40 ;  /* 0x0000004021007836 */ /* 0x014fea0000000000 */
[----:B------:R-:W-:Y:S04]  /*8330*/  SHF.R.U32.HI R0, RZ, 0x15, R0 ;  /* 0x00000015ff007819 */ /* 0x000fe80000011600 */
[----:B------:R-:W-:Y:S11]  /*8340*/  LOP3.LUT P0, RZ, R0, 0x3, R65, 0x48, !PT ;  /* 0x0000000300ff7812 */ /* 0x000ff60007804841 */
[----:B------:R-:W-:Y:S02]  /*8350*/  @!UPT UIADD3 URZ, UPT, UPT, URZ, URZ, URZ ;  /* 0x000000fffffff290 */ /* 0x000fe4000fffe0ff */
[----:B------:R-:W-:Y:S05]  /*8360*/  @!P0 BRA `(.L_x_152) ;  /* 0x0000000000408947 */ /* 0x000fea0003800000 */
[----:B------:R-:W2:Y:S01]  /*8370*/  LDCU.64 UR8, c[0x4][0x70] ;  /* 0x01000e00ff0877ac */ /* 0x000ea20008000a00 */
[----:B------:R-:W-:Y:S01]  /*8380*/  MOV R15, 0x0 ;  /* 0x00000000000f7802 */ /* 0x000fe20000000f00 */
[----:B------:R-:W-:Y:S02]  /*8390*/  HFMA2 R12, -RZ, RZ, 0, 5.9604644775390625e-08 ;  /* 0x00000001ff0c7431 */ /* 0x000fe400000001ff */
[----:B------:R-:W-:Y:S02]  /*83a0*/  IMAD.MOV.U32 R8, RZ, RZ, 0x192 ;  /* 0x00000192ff087424 */ /* 0x000fe400078e00ff */
[----:B------:R-:W-:Y:S01]  /*83b0*/  IMAD.MOV.U32 R13, RZ, RZ, RZ ;  /* 0x000000ffff0d7224 */ /* 0x000fe200078e00ff */
[----:B------:R-:W4:Y:S01]  /*83c0*/  LDCU.64 UR6, c[0x4][0x78] ;  /* 0x01000f00ff0677ac */ /* 0x000f220008000a00 */
[----:B------:R-:W1:Y:S01]  /*83d0*/  LDC.64 R14, c[0x4][R15] ;  /* 0x010000000f0e7b82 */ /* 0x000e620000000a00 */
[----:B------:R-:W5:Y:S01]  /*83e0*/  LDCU.64 UR4, c[0x4][0x10] ;  /* 0x01000200ff0477ac */ /* 0x000f620008000a00 */
[----:B--2---:R-:W-:Y:S01]  /*83f0*/  MOV R5, UR9 ;  /* 0x0000000900057c02 */ /* 0x004fe20008000f00 */
[----:B------:R-:W-:Y:S01]  /*8400*/  IMAD.U32 R4, RZ, RZ, UR8 ;  /* 0x00000008ff047e24 */ /* 0x000fe2000f8e00ff */
[----:B----4-:R-:W-:Y:S01]  /*8410*/  MOV R7, UR7 ;  /* 0x0000000700077c02 */ /* 0x010fe20008000f00 */
[----:B------:R-:W-:Y:S01]  /*8420*/  IMAD.U32 R6, RZ, RZ, UR6 ;  /* 0x00000006ff067e24 */ /* 0x000fe2000f8e00ff */
[----:B-----5:R-:W-:Y:S01]  /*8430*/  MOV R11, UR5 ;  /* 0x00000005000b7c02 */ /* 0x020fe20008000f00 */
[----:B------:R-:W-:Y:S02]  /*8440*/  IMAD.U32 R10, RZ, RZ, UR4 ;  /* 0x00000004ff0a7e24 */ /* 0x000fe4000f8e00ff */
[----:B------:R-:W-:Y:S07]  /*8450*/  LEPC R20, `(.L_x_152) ;  /* 0x000000001014794e */ /* 0x000fee0000000000 */
[----:B-1-3--:R-:W-:Y:S05]  /*8460*/  CALL.ABS.NOINC R14 ;  /* 0x000000000e007343 */ /* 0x00afea0003c00000 */
.L_x_152:
[----:B------:R-:W-:Y:S01]  /*8470*/  ISETP.NE.AND P0, PT, R72, RZ, PT ;  /* 0x000000ff4800720c */ /* 0x000fe20003f05270 */
[----:B------:R-:W-:Y:S05]  /*8480*/  WARPSYNC.ALL ;  /* 0x0000000000007948 */ /* 0x000fea0003800000 */
[----:B------:R-:W-:Y:S01]  /*8490*/  R2UR UR4, R33 ;  /* 0x00000000210472ca */ /* 0x000fe200000e0000 */
[--C-:B-1----:R-:W-:Y:S01]  /*84a0*/  HADD2.F32 R20, -RZ, R40.reuse.H0_H0 ;  /* 0x20000028ff147230 */ /* 0x102fe20000004100 */
[----:B------:R-:W-:Y:S01]  /*84b0*/  R2UR UR5, R79 ;  /* 0x000000004f0572ca */ /* 0x000fe200000e0000 */
[----:B------:R-:W-:Y:S01]  /*84c0*/  HADD2.F32 R34, -RZ, R40.H1_H1 ;  /* 0x30000028ff227230 */ /* 0x000fe20000004100 */
[----:B------:R-:W-:Y:S01]  /*84d0*/  BSSY.RECONVERGENT B0, `(.L_x_153) ;  /* 0x000004f000007945 */ /* 0x000fe20003800200 */
[--C-:B------:R-:W-:Y:S02]  /*84e0*/  HADD2.F32 R21, -RZ, R41.reuse.H0_H0 ;  /* 0x20000029ff157230 */ /* 0x100fe40000004100 */
[----:B------:R-:W-:Y:S02]  /*84f0*/  HADD2.F32 R36, -RZ, R41.H1_H1 ;  /* 0x30000029ff247230 */ /* 0x000fe40000004100 */
[--C-:B------:R-:W-:Y:S02]  /*8500*/  HADD2.F32 R37, -RZ, R42.reuse.H0_H0 ;  /* 0x2000002aff257230 */ /* 0x100fe40000004100 */
[----:B------:R-:W-:Y:S02]  /*8510*/  HADD2.F32 R38, -RZ, R42.H1_H1 ;  /* 0x3000002aff267230 */ /* 0x000fe40000004100 */
[----:B------:R-:W1:Y:S01]  /*8520*/  LDTM.16dp256bit.x4 R4, tmem[UR4+0x40] ;  /* 0x00004004000479ee */ /* 0x000e620008120000 */
[----:B------:R-:W-:Y:S01]  /*8530*/  NOP ;  /* 0x0000000000007918 */ /* 0x000fe20000000000 */
[--C-:B---3--:R-:W-:Y:S01]  /*8540*/  HADD2.F32 R39, -RZ, R43.reuse.H0_H0 ;  /* 0x2000002bff277230 */ /* 0x108fe20000004100 */
[----:B------:R-:W-:Y:S01]  /*8550*/  UIADD3 UR5, UPT, UPT, UR5, 0x320, URZ ;  /* 0x0000032005057890 */ /* 0x000fe2000fffe0ff */
[----:B------:R-:W-:Y:S02]  /*8560*/  HADD2.F32 R40, -RZ, R43.H1_H1 ;  /* 0x3000002bff287230 */ /* 0x000fe40000004100 */
[--C-:B------:R-:W-:Y:S01]  /*8570*/  HADD2.F32 R41, -RZ, R48.reuse.H0_H0 ;  /* 0x20000030ff297230 */ /* 0x100fe20000004100 */
[----:B------:R-:W-:Y:S01]  /*8580*/  UPRMT UR5, UR37, 0x654, UR5 ;  /* 0x0000065425057896 */ /* 0x000fe20008000005 */
[----:B------:R-:W-:Y:S02]  /*8590*/  HADD2.F32 R42, -RZ, R48.H1_H1 ;  /* 0x30000030ff2a7230 */ /* 0x000fe40000004100 */
[--C-:B------:R-:W-:Y:S02]  /*85a0*/  HADD2.F32 R43, -RZ, R49.reuse.H0_H0 ;  /* 0x20000031ff2b7230 */ /* 0x100fe40000004100 */
[----:B------:R-:W-:Y:S02]  /*85b0*/  HADD2.F32 R44, -RZ, R49.H1_H1 ;  /* 0x30000031ff2c7230 */ /* 0x000fe40000004100 */
[--C-:B------:R-:W-:Y:S02]  /*85c0*/  HADD2.F32 R45, -RZ, R50.reuse.H0_H0 ;  /* 0x20000032ff2d7230 */ /* 0x100fe40000004100 */
[----:B-1----:R-:W-:Y:S01]  /*85d0*/  SYNCS.ARRIVE.TRANS64.RED.A1T0 RZ, [UR5], RZ ;  /* 0x000000ffffff79a7 */ /* 0x002fe20008100405 */
[----:B------:R-:W-:Y:S02]  /*85e0*/  HADD2.F32 R46, -RZ, R50.H1_H1 ;  /* 0x30000032ff2e7230 */ /* 0x000fe40000004100 */
[--C-:B------:R-:W-:Y:S02]  /*85f0*/  HADD2.F32 R47, -RZ, R51.reuse.H0_H0 ;  /* 0x20000033ff2f7230 */ /* 0x100fe40000004100 */
[----:B------:R-:W-:Y:S02]  /*8600*/  HADD2.F32 R48, -RZ, R51.H1_H1 ;  /* 0x30000033ff307230 */ /* 0x000fe40000004100 */
[C---:B------:R-:W-:Y:S01]  /*8610*/  FMUL R4, R32.reuse, R4 ;  /* 0x0000000420047220 */ /* 0x040fe20000400000 */
[C---:B------:R-:W-:Y:S01]  /*8620*/  FMUL R5, R32.reuse, R5 ;  /* 0x0000000520057220 */ /* 0x040fe20000400000 */
[C---:B------:R-:W-:Y:S01]  /*8630*/  FMUL R6, R32.reuse, R6 ;  /* 0x0000000620067220 */ /* 0x040fe20000400000 */
[C---:B------:R-:W-:Y:S01]  /*8640*/  FMUL R7, R32.reuse, R7 ;  /* 0x0000000720077220 */ /* 0x040fe20000400000 */
[C---:B------:R-:W-:Y:S01]  /*8650*/  FFMA R4, R35.reuse, R20, R4 ;  /* 0x0000001423047223 */ /* 0x040fe20000000004 */
[C---:B------:R-:W-:Y:S01]  /*8660*/  FFMA R5, R35.reuse, R34, R5 ;  /* 0x0000002223057223 */ /* 0x040fe20000000005 */
[C---:B------:R-:W-:Y:S01]  /*8670*/  FFMA R6, R35.reuse, R21, R6 ;  /* 0x0000001523067223 */ /* 0x040fe20000000006 */
[----:B------:R-:W-:Y:S01]  /*8680*/  FFMA R7, R35, R36, R7 ;  /* 0x0000002423077223 */ /* 0x000fe20000000007 */
[C---:B------:R-:W-:Y:S01]  /*8690*/  FMUL R8, R32.reuse, R8 ;  /* 0x0000000820087220 */ /* 0x040fe20000400000 */
[C---:B------:R-:W-:Y:S01]  /*86a0*/  FMUL R9, R32.reuse, R9 ;  /* 0x0000000920097220 */ /* 0x040fe20000400000 */
[----:B------:R-:W-:Y:S01]  /*86b0*/  F2FP.F16.F32.PACK_AB R36, R5, R4 ;  /* 0x000000040524723e */ /* 0x000fe200000000ff */
[C---:B------:R-:W-:Y:S01]  /*86c0*/  FMUL R0, R32.reuse, R10 ;  /* 0x0000000a20007220 */ /* 0x040fe20000400000 */
[----:B------:R-:W-:Y:S01]  /*86d0*/  FFMA R8, R35, R37, R8 ;  /* 0x0000002523087223 */ /* 0x000fe20000000008 */
[----:B------:R-:W-:Y:S01]  /*86e0*/  F2FP.F16.F32.PACK_AB R37, R7, R6 ;  /* 0x000000060725723e */ /* 0x000fe200000000ff */
[C---:B------:R-:W-:Y:S01]  /*86f0*/  FFMA R9, R35.reuse, R38, R9 ;  /* 0x0000002623097223 */ /* 0x040fe20000000009 */
[C---:B------:R-:W-:Y:S01]  /*8700*/  FMUL R3, R32.reuse, R11 ;  /* 0x0000000b20037220 */ /* 0x040fe20000400000 */
[C---:B------:R-:W-:Y:S01]  /*8710*/  FMUL R10, R32.reuse, R12 ;  /* 0x0000000c200a7220 */ /* 0x040fe20000400000 */
[C---:B------:R-:W-:Y:S01]  /*8720*/  FMUL R11, R32.reuse, R13 ;  /* 0x0000000d200b7220 */ /* 0x040fe20000400000 */
[C---:B------:R-:W-:Y:S01]  /*8730*/  FFMA R0, R35.reuse, R39, R0 ;  /* 0x0000002723007223 */ /* 0x040fe20000000000 */
        /* <DEDUP_REMOVED lines=40> */
.L_x_154:
[----:B------:R-:W-:Y:S05]  /*89c0*/  BSYNC.RECONVERGENT B0 ;  /* 0x0000000000007941 */ /* 0x000fea0003800200 */
.L_x_153:
[----:B------:R-:W-:Y:S01]  /*89d0*/  BAR.SYNC.DEFER_BLOCKING 0x1, 0x80 ;  /* 0x0042000000007b1d */ /* 0x000fe20000010000 */
[----:B------:R-:W-:Y:S01]  /*89e0*/  UIADD3 UR4, UPT, UPT, UR50, 0x1, URZ ;  /* 0x0000000132047890 */ /* 0x000fe2000fffe0ff */
[----:B------:R-:W-:Y:S03]  /*89f0*/  IADD3 R0, PT, PT, R30, 0x1, RZ ;  /* 0x000000011e007810 */ /* 0x000fe60007ffe0ff */
[----:B------:R-:W-:Y:S09]  /*8a00*/  UISETP.GT.U32.AND UP0, UPT, UR4, -0x3, UPT ;  /* 0xfffffffd0400788c */ /* 0x000ff2000bf04070 */
[----:B------:R-:W-:Y:S05]  /*8a10*/  BRA.U UP0, `(.L_x_155) ;  /* 0x0000000100287547 */ /* 0x000fea000b800000 */
[----:B------:R-:W-:Y:S01]  /*8a20*/  ISETP.NE.AND P0, PT, R76, RZ, PT ;  /* 0x000000ff4c00720c */ /* 0x000fe20003f05270 */
[----:B------:R-:W-:Y:S01]  /*8a30*/  IMAD.U32 R4, RZ, RZ, UR49 ;  /* 0x00000031ff047e24 */ /* 0x000fe2000f8e00ff */
[----:B------:R-:W-:Y:S01]  /*8a40*/  UIADD3 UR49, UPT, UPT, UR49, 0x1, URZ ;  /* 0x0000000131317890 */ /* 0x000fe2000fffe0ff */
[----:B------:R-:W-:Y:S03]  /*8a50*/  IMAD.U32 R3, RZ, RZ, UR37 ;  /* 0x00000025ff037e24 */ /* 0x000fe6000f8e00ff */
[----:B------:R-:W-:Y:S04]  /*8a60*/  UISETP.NE.AND UP0, UPT, UR49, 0x3, UPT ;  /* 0x000000033100788c */ /* 0x000fe8000bf05270 */
[----:B------:R-:W-:Y:S03]  /*8a70*/  USEL UR49, UR49, URZ, UP0 ;  /* 0x000000ff31317287 */ /* 0x000fe60008000000 */
[----:B------:R-:W-:Y:S05]  /*8a80*/  @P0 LEA R4, R4, UR48, 0x3 ;  /* 0x0000003004040c11 */ /* 0x000fea000f8e18ff */
[----:B------:R-:W-:Y:S05]  /*8a90*/  @P0 VIADD R4, R4, 0x2b8 ;  /* 0x000002b804040836 */ /* 0x000fea0000000000 */
[----:B------:R-:W-:Y:S04]  /*8aa0*/  @P0 PRMT R3, R3, 0x654, R4 ;  /* 0x0000065403030816 */ /* 0x000fe80000000004 */
[----:B------:R2:W-:Y:S03]  /*8ab0*/  @P0 SYNCS.ARRIVE.TRANS64.RED.A1T0 RZ, [R3+URZ], RZ ;  /* 0x000000ff03ff09a7 */ /* 0x0005e600081004ff */
.L_x_155:
[----:B------:R-:W-:Y:S01]  /*8ac0*/  ISETP.NE.AND P2, PT, R73, RZ, PT ;  /* 0x000000ff4900720c */ /* 0x000fe20003f45270 */
[----:B------:R-:W-:Y:S01]  /*8ad0*/  UIADD3 UR50, UPT, UPT, UR50, 0x3, URZ ;  /* 0x0000000332327890 */ /* 0x000fe2000fffe0ff */
[----:B------:R-:W-:Y:S01]  /*8ae0*/  ISETP.NE.AND P0, PT, R75, 0x2, PT ;  /* 0x000000024b00780c */ /* 0x000fe20003f05270 */
[----:B------:R-:W-:Y:S01]  /*8af0*/  IMAD.IADD R20, R29, 0x1, R58 ;  /* 0x000000011d147824 */ /* 0x000fe200078e023a */
[----:B------:R-:W-:Y:S01]  /*8b00*/  ISETP.NE.AND P1, PT, R0, 0x4, PT ;  /* 0x000000040000780c */ /* 0x000fe20003f25270 */
[----:B------:R-:W-:Y:S01]  /*8b10*/  IMAD.IADD R21, R31, 0x1, R60 ;  /* 0x000000011f157824 */ /* 0x000fe200078e023c */
[----:B--2---:R-:W-:Y:S02]  /*8b20*/  SEL R3, RZ, 0x1, P0 ;  /* 0x00000001ff037807 */ /* 0x004fe40000000000 */
[----:B------:R-:W-:Y:S02]  /*8b30*/  SEL R4, RZ, 0x1, P1 ;  /* 0x00000001ff047807 */ /* 0x000fe40000800000 */
[----:B------:R-:W-:Y:S02]  /*8b40*/  LOP3.LUT R68, R68, R3, RZ, 0x3c, !PT ;  /* 0x0000000344447212 */ /* 0x000fe400078e3cff */
[----:B------:R-:W-:Y:S02]  /*8b50*/  LOP3.LUT R69, R69, R4, RZ, 0x3c, !PT ;  /* 0x0000000445457212 */ /* 0x000fe400078e3cff */
[----:B------:R-:W-:Y:S02]  /*8b60*/  @P2 R2UR UR36, R67 ;  /* 0x00000000432422ca */ /* 0x000fe400000e0000 */
[----:B------:R-:W-:Y:S02]  /*8b70*/  SEL R75, R75, RZ, P0 ;  /* 0x000000ff4b4b7207 */ /* 0x000fe40000000000 */
[----:B------:R-:W-:Y:S01]  /*8b80*/  SEL R30, R0, RZ, P1 ;  /* 0x000000ff001e7207 */ /* 0x000fe20000800000 */
[----:B------:R-:W-:Y:S10]  /*8b90*/  @P2 BRA `(.L_x_156) ;  /* 0xffffffd8002c2947 */ /* 0x000ff4000383ffff */
[----:B------:R-:W-:-:S09]  /*8ba0*/  UISETP.NE.AND UP0, UPT, UR51, URZ, UPT ;  /* 0x000000ff3300728c */ /* 0x000fd2000bf05270 */
[----:B------:R-:W-:Y:S05]  /*8bb0*/  BRA.U !UP0, `(.L_x_157) ;  /* 0x0000000108487547 */ /* 0x000fea000b800000 */
[----:B------:R-:W2:Y:S02]  /*8bc0*/  LDCU.64 UR4, c[0x0][0x890] ;  /* 0x00011200ff0477ac */ /* 0x000ea40008000a00 */
[----:B--2---:R-:W-:-:S04]  /*8bd0*/  UISETP.NE.U32.AND UP0, UPT, UR4, URZ, UPT ;  /* 0x000000ff0400728c */ /* 0x004fc8000bf05070 */
[----:B------:R-:W-:-:S09]  /*8be0*/  UISETP.NE.AND.EX UP0, UPT, UR5, URZ, UPT, UP0 ;  /* 0x000000ff0500728c */ /* 0x000fd2000bf05300 */
[----:B------:R-:W-:Y:S05]  /*8bf0*/  BRA.U UP0, `(.L_x_158) ;  /* 0x00000001000c7547 */ /* 0x000fea000b800000 */
[----:B------:R-:W-:-:S13]  /*8c00*/  FSETP.NEU.AND P0, PT, R35, RZ, PT ;  /* 0x000000ff2300720b */ /* 0x000fda0003f0d000 */
[----:B------:R-:W-:Y:S05]  /*8c10*/  @!P0 EXIT ;  /* 0x000000000000894d */ /* 0x000fea0003800000 */
[----:B------:R-:W-:Y:S05]  /*8c20*/  BRA `(.L_x_157) ;  /* 0x00000000002c7947 */ /* 0x000fea0003800000 */
.L_x_158:
[----:B------:R-:W-:Y:S01]  /*8c30*/  ISETP.NE.AND P0, PT, R74, RZ, PT ;  /* 0x000000ff4a00720c */ /* 0x000fe20003f05270 */
[----:B------:R-:W-:-:S12]  /*8c40*/  BSSY.RECONVERGENT B0, `(.L_x_157) ;  /* 0x0000009000007945 */ /* 0x000fd80003800200 */
[----:B------:R-:W-:Y:S05]  /*8c50*/  @P0 BRA `(.L_x_159) ;  /* 0x0000000000140947 */ /* 0x000fea0003800000 */
[----:B------:R-:W2:Y:S02]  /*8c60*/  LDCU.64 UR4, c[0x0][0x888] ;  /* 0x00011100ff0477ac */ /* 0x000ea40008000a00 */
[----:B--2---:R-:W-:-:S04]  /*8c70*/  ISETP.NE.U32.AND P0, PT, RZ, UR4, PT ;  /* 0x00000004ff007c0c */ /* 0x004fc8000bf05070 */
[----:B------:R-:W-:-:S13]  /*8c80*/  ISETP.NE.AND.EX P0, PT, RZ, UR5, PT, P0 ;  /* 0x00000005ff007c0c */ /* 0x000fda000bf05300 */
[----:B------:R-:W-:Y:S05]  /*8c90*/  @!P0 EXIT ;  /* 0x000000000000894d */ /* 0x000fea0003800000 */
[----:B------:R-:W-:Y:S05]  /*8ca0*/  BRA `(.L_x_160) ;  /* 0x0000000000087947 */ /* 0x000fea0003800000 */
.L_x_159:
[----:B------:R-:W-:-:S13]  /*8cb0*/  FSETP.NEU.AND P0, PT, R35, RZ, PT ;  /* 0x000000ff2300720b */ /* 0x000fda0003f0d000 */
[----:B------:R-:W-:Y:S05]  /*8cc0*/  @!P0 EXIT ;  /* 0x000000000000894d */ /* 0x000fea0003800000 */
.L_x_160:
[----:B------:R-:W-:Y:S05]  /*8cd0*/  BSYNC.RECONVERGENT B0 ;  /* 0x0000000000007941 */ /* 0x000fea0003800200 */
.L_x_157:
[----:B------:R-:W-:Y:S01]  /*8ce0*/  ULEA UR4, UR49, UR48, 0x3 ;  /* 0x0000003031047291 */ /* 0x000fe2000f8e18ff */
[----:B------:R-:W-:-:S04]  /*8cf0*/  DEPBAR.LE SB0, 0x0 ;  /* 0x000080000000791a */ /* 0x000fc80000000000 */
[----:B------:R-:W-:-:S04]  /*8d00*/  UIADD3 UR4, UPT, UPT, UR4, 0x2b8, URZ ;  /* 0x000002b804047890 */ /* 0x000fc8000fffe0ff */
[----:B------:R-:W-:-:S09]  /*8d10*/  UPRMT UR4, UR37, 0x654, UR4 ;  /* 0x0000065425047896 */ /* 0x000fd20008000004 */
[----:B------:R-:W-:Y:S01]  /*8d20*/  SYNCS.ARRIVE.TRANS64.RED.A1T0 RZ, [UR4], RZ ;  /* 0x000000ffffff79a7 */ /* 0x000fe20008100404 */
[----:B------:R-:W-:Y:S05]  /*8d30*/  EXIT ;  /* 0x000000000000794d */ /* 0x000fea0003800000 */
.L_x_20:
[----:B--2---:R2:W1:Y:S02]  /*8d40*/  SYNCS.PHASECHK.TRANS64.TRYWAIT P0, [R3+URZ+0x350], R2 ;  /* 0x00035002030075a7 */ /* 0x00446400080011ff */
[----:B-1----:R-:W-:Y:S05]  /*8d50*/  @!P0 NANOSLEEP.SYNCS 0x989680 ;  /* 0x009896800000895d */ /* 0x002fea0003900000 */
[----:B------:R-:W1:Y:S02]  /*8d60*/  @!P0 SYNCS.PHASECHK.TRANS64 P0, [R3+URZ+0x350], R2 ;  /* 0x00035002030085a7 */ /* 0x000e6400080010ff */
[----:B-1----:R-:W-:Y:S05]  /*8d70*/  @!P0 BRA `(.L_x_20) ;  /* 0xfffffffc00f08947 */ /* 0x002fea000383ffff */
[----:B------:R-:W-:Y:S05]  /*8d80*/  BRA `(.L_x_161) ;  /* 0xffffff8c004c7947 */ /* 0x000fea000383ffff */
.L_x_23:
[----:B-1----:R-:W-:Y:S07]  /*8d90*/  MOV R2, UR33 ;  /* 0x0000002100027c02 */ /* 0x002fee0008000f00 */
.L_x_162:
[----:B-1----:R1:W2:Y:S02]  /*8da0*/  SYNCS.PHASECHK.TRANS64.TRYWAIT P0, [R2+URZ+0x150], R5 ;  /* 0x00015005020075a7 */ /* 0x0022a400080011ff */
[----:B--2---:R-:W-:Y:S05]  /*8db0*/  @!P0 NANOSLEEP.SYNCS 0x989680 ;  /* 0x009896800000895d */ /* 0x004fea0003900000 */
[----:B------:R-:W2:Y:S02]  /*8dc0*/  @!P0 SYNCS.PHASECHK.TRANS64 P0, [R2+URZ+0x150], R5 ;  /* 0x00015005020085a7 */ /* 0x000ea400080010ff */
[----:B--2---:R-:W-:Y:S05]  /*8dd0*/  @!P0 BRA `(.L_x_162) ;  /* 0xfffffffc00f08947 */ /* 0x004fea000383ffff */
[----:B------:R-:W-:Y:S05]  /*8de0*/  BRA `(.L_x_22) ;  /* 0xffffff8c009c7947 */ /* 0x000fea000383ffff */
.L_x_29:
[----:B-1----:R-:W-:Y:S07]  /*8df0*/  MOV R2, UR17 ;  /* 0x0000001100027c02 */ /* 0x002fee0008000f00 */
.L_x_163:
[----:B-1----:R1:W2:Y:S02]  /*8e00*/  SYNCS.PHASECHK.TRANS64.TRYWAIT P0, [R2+URZ+0x150], R5 ;  /* 0x00015005020075a7 */ /* 0x0022a400080011ff */
[----:B--2---:R-:W-:Y:S05]  /*8e10*/  @!P0 NANOSLEEP.SYNCS 0x989680 ;  /* 0x009896800000895d */ /* 0x004fea0003900000 */
[----:B------:R-:W2:Y:S02]  /*8e20*/  @!P0 SYNCS.PHASECHK.TRANS64 P0, [R2+URZ+0x150], R5 ;  /* 0x00015005020085a7 */ /* 0x000ea400080010ff */
[----:B--2---:R-:W-:Y:S05]  /*8e30*/  @!P0 BRA `(.L_x_163) ;  /* 0xfffffffc00f08947 */ /* 0x004fea000383ffff */
[----:B------:R-:W-:Y:S05]  /*8e40*/  BRA `(.L_x_28) ;  /* 0xffffff9000447947 */ /* 0x000fea000383ffff */
.L_x_33:
[----:B-1----:R1:W2:Y:S02]  /*8e50*/  SYNCS.PHASECHK.TRANS64.TRYWAIT P0, [R2+URZ+0x2e0], R3 ;  /* 0x0002e003020075a7 */ /* 0x0022a400080011ff */
[----:B--2---:R-:W-:Y:S05]  /*8e60*/  @!P0 NANOSLEEP.SYNCS 0x989680 ;  /* 0x009896800000895d */ /* 0x004fea0003900000 */
[----:B------:R-:W2:Y:S02]  /*8e70*/  @!P0 SYNCS.PHASECHK.TRANS64 P0, [R2+URZ+0x2e0], R3 ;  /* 0x0002e003020085a7 */ /* 0x000ea400080010ff */
[----:B--2---:R-:W-:Y:S05]  /*8e80*/  @!P0 BRA `(.L_x_33) ;  /* 0xfffffffc00f08947 */ /* 0x004fea000383ffff */
[----:B------:R-:W-:Y:S05]  /*8e90*/  BRA `(.L_x_164) ;  /* 0xffffff9000d47947 */ /* 0x000fea000383ffff */
.L_x_37:
[----:B----4-:R-:W-:-:S07]  /*8ea0*/  MOV R0, UR5 ;  /* 0x0000000500007c02 */ /* 0x010fce0008000f00 */
.L_x_165:
[----:B-1----:R1:W2:Y:S02]  /*8eb0*/  SYNCS.PHASECHK.TRANS64.TRYWAIT P0, [R0+URZ], R3 ;  /* 0x00000003000075a7 */ /* 0x0022a400080011ff */
[----:B--2---:R-:W-:Y:S05]  /*8ec0*/  @!P0 NANOSLEEP.SYNCS 0x989680 ;  /* 0x009896800000895d */ /* 0x004fea0003900000 */
[----:B------:R-:W2:Y:S02]  /*8ed0*/  @!P0 SYNCS.PHASECHK.TRANS64 P0, [R0+URZ], R3 ;  /* 0x00000003000085a7 */ /* 0x000ea400080010ff */
[----:B--2---:R-:W-:Y:S05]  /*8ee0*/  @!P0 BRA `(.L_x_165) ;  /* 0xfffffffc00f08947 */ /* 0x004fea000383ffff */
[----:B------:R-:W-:Y:S05]  /*8ef0*/  BRA `(.L_x_166) ;  /* 0xffffff9800447947 */ /* 0x000fea000383ffff */
.L_x_38:
[----:B----4-:R-:W-:-:S07]  /*8f00*/  MOV R0, UR5 ;  /* 0x0000000500007c02 */ /* 0x010fce0008000f00 */
.L_x_167:
[----:B-1----:R1:W2:Y:S02]  /*8f10*/  SYNCS.PHASECHK.TRANS64.TRYWAIT P0, [R0+URZ], R3 ;  /* 0x00000003000075a7 */ /* 0x0022a400080011ff */
[----:B--2---:R-:W-:Y:S05]  /*8f20*/  @!P0 NANOSLEEP.SYNCS 0x989680 ;  /* 0x009896800000895d */ /* 0x004fea0003900000 */
[----:B------:R-:W2:Y:S02]  /*8f30*/  @!P0 SYNCS.PHASECHK.TRANS64 P0, [R0+URZ], R3 ;  /* 0x00000003000085a7 */ /* 0x000ea400080010ff */
[----:B--2---:R-:W-:Y:S05]  /*8f40*/  @!P0 BRA `(.L_x_167) ;  /* 0xfffffffc00f08947 */ /* 0x004fea000383ffff */
[----:B------:R-:W-:Y:S05]  /*8f50*/  BRA `(.L_x_168) ;  /* 0xffffff9800507947 */ /* 0x000fea000383ffff */
.L_x_39:
[----:B----4-:R-:W-:-:S07]  /*8f60*/  MOV R0, UR5 ;  /* 0x0000000500007c02 */ /* 0x010fce0008000f00 */
.L_x_169:
[----:B-1----:R1:W2:Y:S02]  /*8f70*/  SYNCS.PHASECHK.TRANS64.TRYWAIT P0, [R0+URZ], R3 ;  /* 0x00000003000075a7 */ /* 0x0022a400080011ff */
[----:B--2---:R-:W-:Y:S05]  /*8f80*/  @!P0 NANOSLEEP.SYNCS 0x989680 ;  /* 0x009896800000895d */ /* 0x004fea0003900000 */
[----:B------:R-:W2:Y:S02]  /*8f90*/  @!P0 SYNCS.PHASECHK.TRANS64 P0, [R0+URZ], R3 ;  /* 0x00000003000085a7 */ /* 0x000ea400080010ff */
[----:B--2---:R-:W-:Y:S05]  /*8fa0*/  @!P0 BRA `(.L_x_169) ;  /* 0xfffffffc00f08947 */ /* 0x004fea000383ffff */
[----:B------:R-:W-:Y:S05]  /*8fb0*/  BRA `(.L_x_170) ;  /* 0xffffff98005c7947 */ /* 0x000fea000383ffff */
.L_x_40:
[----:B----4-:R-:W-:-:S07]  /*8fc0*/  MOV R0, UR5 ;  /* 0x0000000500007c02 */ /* 0x010fce0008000f00 */
.L_x_171:
[----:B-1----:R1:W2:Y:S02]  /*8fd0*/  SYNCS.PHASECHK.TRANS64.TRYWAIT P0, [R0+URZ], R3 ;  /* 0x00000003000075a7 */ /* 0x0022a400080011ff */
[----:B--2---:R-:W-:Y:S05]  /*8fe0*/  @!P0 NANOSLEEP.SYNCS 0x989680 ;  /* 0x009896800000895d */ /* 0x004fea0003900000 */
[----:B------:R-:W2:Y:S02]  /*8ff0*/  @!P0 SYNCS.PHASECHK.TRANS64 P0, [R0+URZ], R3 ;  /* 0x00000003000085a7 */ /* 0x000ea400080010ff */
[----:B--2---:R-:W-:Y:S05]  /*9000*/  @!P0 BRA `(.L_x_171) ;  /* 0xfffffffc00f08947 */ /* 0x004fea000383ffff */
[----:B------:R-:W-:Y:S05]  /*9010*/  BRA `(.L_x_172) ;  /* 0xffffff9800687947 */ /* 0x000fea000383ffff */
.L_x_41:
[----:B----4-:R-:W-:-:S07]  /*9020*/  MOV R0, UR5 ;  /* 0x0000000500007c02 */ /* 0x010fce0008000f00 */
.L_x_173:
[----:B-1----:R1:W2:Y:S02]  /*9030*/  SYNCS.PHASECHK.TRANS64.TRYWAIT P0, [R0+URZ], R3 ;  /* 0x00000003000075a7 */ /* 0x0022a400080011ff */
[----:B--2---:R-:W-:Y:S05]  /*9040*/  @!P0 NANOSLEEP.SYNCS 0x989680 ;  /* 0x009896800000895d */ /* 0x004fea0003900000 */
[----:B------:R-:W2:Y:S02]  /*9050*/  @!P0 SYNCS.PHASECHK.TRANS64 P0, [R0+URZ], R3 ;  /* 0x00000003000085a7 */ /* 0x000ea400080010ff */
[----:B--2---:R-:W-:Y:S05]  /*9060*/  @!P0 BRA `(.L_x_173) ;  /* 0xfffffffc00f08947 */ /* 0x004fea000383ffff */
[----:B------:R-:W-:Y:S05]  /*9070*/  BRA `(.L_x_174) ;  /* 0xffffff9800747947 */ /* 0x000fea000383ffff */
.L_x_42:
[----:B----4-:R-:W-:-:S07]  /*9080*/  MOV R0, UR5 ;  /* 0x0000000500007c02 */ /* 0x010fce0008000f00 */
.L_x_175:
[----:B-1----:R1:W2:Y:S02]  /*9090*/  SYNCS.PHASECHK.TRANS64.TRYWAIT P0, [R0+URZ], R3 ;  /* 0x00000003000075a7 */ /* 0x0022a400080011ff */
[----:B--2---:R-:W-:Y:S05]  /*90a0*/  @!P0 NANOSLEEP.SYNCS 0x989680 ;  /* 0x009896800000895d */ /* 0x004fea0003900000 */
[----:B------:R-:W2:Y:S02]  /*90b0*/  @!P0 SYNCS.PHASECHK.TRANS64 P0, [R0+URZ], R3 ;  /* 0x00000003000085a7 */ /* 0x000ea400080010ff */
[----:B--2---:R-:W-:Y:S05]  /*90c0*/  @!P0 BRA `(.L_x_175) ;  /* 0xfffffffc00f08947 */ /* 0x004fea000383ffff */
[----:B------:R-:W-:Y:S05]  /*90d0*/  BRA `(.L_x_176) ;  /* 0xffffff9800807947 */ /* 0x000fea000383ffff */
.L_x_43:
[----:B----4-:R-:W-:-:S07]  /*90e0*/  MOV R0, UR5 ;  /* 0x0000000500007c02 */ /* 0x010fce0008000f00 */
.L_x_177:
[----:B-1----:R1:W2:Y:S02]  /*90f0*/  SYNCS.PHASECHK.TRANS64.TRYWAIT P0, [R0+URZ], R3 ;  /* 0x00000003000075a7 */ /* 0x0022a400080011ff */
[----:B--2---:R-:W-:Y:S05]  /*9100*/  @!P0 NANOSLEEP.SYNCS 0x989680 ;  /* 0x009896800000895d */ /* 0x004fea0003900000 */
[----:B------:R-:W2:Y:S02]  /*9110*/  @!P0 SYNCS.PHASECHK.TRANS64 P0, [R0+URZ], R3 ;  /* 0x00000003000085a7 */ /* 0x000ea400080010ff */
[----:B--2---:R-:W-:Y:S05]  /*9120*/  @!P0 BRA `(.L_x_177) ;  /* 0xfffffffc00f08947 */ /* 0x004fea000383ffff */
[----:B------:R-:W-:Y:S05]  /*9130*/  BRA `(.L_x_178) ;  /* 0xffffff98008c7947 */ /* 0x000fea000383ffff */
.L_x_44:
[----:B----4-:R-:W-:-:S07]  /*9140*/  MOV R0, UR5 ;  /* 0x0000000500007c02 */ /* 0x010fce0008000f00 */
.L_x_179:
[----:B-1----:R1:W2:Y:S02]  /*9150*/  SYNCS.PHASECHK.TRANS64.TRYWAIT P0, [R0+URZ], R3 ;  /* 0x00000003000075a7 */ /* 0x0022a400080011ff */
[----:B--2---:R-:W-:Y:S05]  /*9160*/  @!P0 NANOSLEEP.SYNCS 0x989680 ;  /* 0x009896800000895d */ /* 0x004fea0003900000 */
[----:B------:R-:W2:Y:S02]  /*9170*/  @!P0 SYNCS.PHASECHK.TRANS64 P0, [R0+URZ], R3 ;  /* 0x00000003000085a7 */ /* 0x000ea400080010ff */
[----:B--2---:R-:W-:Y:S05]  /*9180*/  @!P0 BRA `(.L_x_179) ;  /* 0xfffffffc00f08947 */ /* 0x004fea000383ffff */
[----:B------:R-:W-:Y:S05]  /*9190*/  BRA `(.L_x_180) ;  /* 0xffffff9800987947 */ /* 0x000fea000383ffff */
.L_x_45:
[----:B----4-:R-:W-:-:S07]  /*91a0*/  MOV R0, UR5 ;  /* 0x0000000500007c02 */ /* 0x010fce0008000f00 */
.L_x_181:
[----:B-1----:R1:W2:Y:S02]  /*91b0*/  SYNCS.PHASECHK.TRANS64.TRYWAIT P0, [R0+URZ], R3 ;  /* 0x00000003000075a7 */ /* 0x0022a400080011ff */
[----:B--2---:R-:W-:Y:S05]  /*91c0*/  @!P0 NANOSLEEP.SYNCS 0x989680 ;  /* 0x009896800000895d */ /* 0x004fea0003900000 */
[----:B------:R-:W2:Y:S02]  /*91d0*/  @!P0 SYNCS.PHASECHK.TRANS64 P0, [R0+URZ], R3 ;  /* 0x00000003000085a7 */ /* 0x000ea400080010ff */
[----:B--2---:R-:W-:Y:S05]  /*91e0*/  @!P0 BRA `(.L_x_181) ;  /* 0xfffffffc00f08947 */ /* 0x004fea000383ffff */
[----:B------:R-:W-:Y:S05]  /*91f0*/  BRA `(.L_x_182) ;  /* 0xffffff9800a47947 */ /* 0x000fea000383ffff */
.L_x_46:
[----:B----4-:R-:W-:-:S07]  /*9200*/  MOV R0, UR5 ;  /* 0x0000000500007c02 */ /* 0x010fce0008000f00 */
.L_x_183:
[----:B-1----:R1:W2:Y:S02]  /*9210*/  SYNCS.PHASECHK.TRANS64.TRYWAIT P0, [R0+URZ], R3 ;  /* 0x00000003000075a7 */ /* 0x0022a400080011ff */
[----:B--2---:R-:W-:Y:S05]  /*9220*/  @!P0 NANOSLEEP.SYNCS 0x989680 ;  /* 0x009896800000895d */ /* 0x004fea0003900000 */
[----:B------:R-:W2:Y:S02]  /*9230*/  @!P0 SYNCS.PHASECHK.TRANS64 P0, [R0+URZ], R3 ;  /* 0x00000003000085a7 */ /* 0x000ea400080010ff */
[----:B--2---:R-:W-:Y:S05]  /*9240*/  @!P0 BRA `(.L_x_183) ;  /* 0xfffffffc00f08947 */ /* 0x004fea000383ffff */
[----:B------:R-:W-:Y:S05]  /*9250*/  BRA `(.L_x_184) ;  /* 0xffffff9800b07947 */ /* 0x000fea000383ffff */
.L_x_47:
[----:B----4-:R-:W-:-:S07]  /*9260*/  MOV R0, UR5 ;  /* 0x0000000500007c02 */ /* 0x010fce0008000f00 */
.L_x_185:
[----:B-1----:R1:W2:Y:S02]  /*9270*/  SYNCS.PHASECHK.TRANS64.TRYWAIT P0, [R0+URZ], R3 ;  /* 0x00000003000075a7 */ /* 0x0022a400080011ff */
[----:B--2---:R-:W-:Y:S05]  /*9280*/  @!P0 NANOSLEEP.SYNCS 0x989680 ;  /* 0x009896800000895d */ /* 0x004fea0003900000 */
[----:B------:R-:W2:Y:S02]  /*9290*/  @!P0 SYNCS.PHASECHK.TRANS64 P0, [R0+URZ], R3 ;  /* 0x00000003000085a7 */ /* 0x000ea400080010ff */
[----:B--2---:R-:W-:Y:S05]  /*92a0*/  @!P0 BRA `(.L_x_185) ;  /* 0xfffffffc00f08947 */ /* 0x004fea000383ffff */
[----:B------:R-:W-:Y:S05]  /*92b0*/  BRA `(.L_x_186) ;  /* 0xffffff9800bc7947 */ /* 0x000fea000383ffff */
.L_x_48:
[----:B----4-:R-:W-:-:S07]  /*92c0*/  MOV R0, UR5 ;  /* 0x0000000500007c02 */ /* 0x010fce0008000f00 */
.L_x_187:
[----:B-1----:R1:W2:Y:S02]  /*92d0*/  SYNCS.PHASECHK.TRANS64.TRYWAIT P0, [R0+URZ], R3 ;  /* 0x00000003000075a7 */ /* 0x0022a400080011ff */
[----:B--2---:R-:W-:Y:S05]  /*92e0*/  @!P0 NANOSLEEP.SYNCS 0x989680 ;  /* 0x009896800000895d */ /* 0x004fea0003900000 */
[----:B------:R-:W2:Y:S02]  /*92f0*/  @!P0 SYNCS.PHASECHK.TRANS64 P0, [R0+URZ], R3 ;  /* 0x00000003000085a7 */ /* 0x000ea400080010ff */
[----:B--2---:R-:W-:Y:S05]  /*9300*/  @!P0 BRA `(.L_x_187) ;  /* 0xfffffffc00f08947 */ /* 0x004fea000383ffff */
[----:B------:R-:W-:Y:S05]  /*9310*/  BRA `(.L_x_188) ;  /* 0xffffff9800c87947 */ /* 0x000fea000383ffff */
.L_x_49:
[----:B----4-:R-:W-:-:S07]  /*9320*/  MOV R0, UR5 ;  /* 0x0000000500007c02 */ /* 0x010fce0008000f00 */
.L_x_189:
[----:B-1----:R1:W2:Y:S02]  /*9330*/  SYNCS.PHASECHK.TRANS64.TRYWAIT P0, [R0+URZ], R3 ;  /* 0x00000003000075a7 */ /* 0x0022a400080011ff */
[----:B--2---:R-:W-:Y:S05]  /*9340*/  @!P0 NANOSLEEP.SYNCS 0x989680 ;  /* 0x009896800000895d */ /* 0x004fea0003900000 */
[----:B------:R-:W2:Y:S02]  /*9350*/  @!P0 SYNCS.PHASECHK.TRANS64 P0, [R0+URZ], R3 ;  /* 0x00000003000085a7 */ /* 0x000ea400080010ff */
[----:B--2---:R-:W-:Y:S05]  /*9360*/  @!P0 BRA `(.L_x_189) ;  /* 0xfffffffc00f08947 */ /* 0x004fea000383ffff */
[----:B------:R-:W-:Y:S05]  /*9370*/  BRA `(.L_x_190) ;  /* 0xffffff9800d47947 */ /* 0x000fea000383ffff */
.L_x_50:
[----:B----4-:R-:W-:-:S07]  /*9380*/  MOV R0, UR5 ;  /* 0x0000000500007c02 */ /* 0x010fce0008000f00 */
.L_x_191:
[----:B-1----:R1:W2:Y:S02]  /*9390*/  SYNCS.PHASECHK.TRANS64.TRYWAIT P0, [R0+URZ], R3 ;  /* 0x00000003000075a7 */ /* 0x0022a400080011ff */
[----:B--2---:R-:W-:Y:S05]  /*93a0*/  @!P0 NANOSLEEP.SYNCS 0x989680 ;  /* 0x009896800000895d */ /* 0x004fea0003900000 */
[----:B------:R-:W2:Y:S02]  /*93b0*/  @!P0 SYNCS.PHASECHK.TRANS64 P0, [R0+URZ], R3 ;  /* 0x00000003000085a7 */ /* 0x000ea400080010ff */
[----:B--2---:R-:W-:Y:S05]  /*93c0*/  @!P0 BRA `(.L_x_191) ;  /* 0xfffffffc00f08947 */ /* 0x004fea000383ffff */
[----:B------:R-:W-:Y:S05]  /*93d0*/  BRA `(.L_x_192) ;  /* 0xffffff9800e07947 */ /* 0x000fea000383ffff */
.L_x_51:
[----:B----4-:R-:W-:-:S07]  /*93e0*/  MOV R0, UR5 ;  /* 0x0000000500007c02 */ /* 0x010fce0008000f00 */
.L_x_193:
[----:B-1----:R1:W2:Y:S02]  /*93f0*/  SYNCS.PHASECHK.TRANS64.TRYWAIT P0, [R0+URZ], R3 ;  /* 0x00000003000075a7 */ /* 0x0022a400080011ff */
[----:B--2---:R-:W-:Y:S05]  /*9400*/  @!P0 NANOSLEEP.SYNCS 0x989680 ;  /* 0x009896800000895d */ /* 0x004fea0003900000 */
[----:B------:R-:W2:Y:S02]  /*9410*/  @!P0 SYNCS.PHASECHK.TRANS64 P0, [R0+URZ], R3 ;  /* 0x00000003000085a7 */ /* 0x000ea400080010ff */
[----:B--2---:R-:W-:Y:S05]  /*9420*/  @!P0 BRA `(.L_x_193) ;  /* 0xfffffffc00f08947 */ /* 0x004fea000383ffff */
[----:B------:R-:W-:Y:S05]  /*9430*/  BRA `(.L_x_194) ;  /* 0xffffff9800ec7947 */ /* 0x000fea000383ffff */
.L_x_52:
[----:B----4-:R-:W-:-:S07]  /*9440*/  MOV R0, UR5 ;  /* 0x0000000500007c02 */ /* 0x010fce0008000f00 */
.L_x_195:
[----:B-1----:R1:W2:Y:S02]  /*9450*/  SYNCS.PHASECHK.TRANS64.TRYWAIT P0, [R0+URZ], R3 ;  /* 0x00000003000075a7 */ /* 0x0022a400080011ff */
[----:B--2---:R-:W-:Y:S05]  /*9460*/  @!P0 NANOSLEEP.SYNCS 0x989680 ;  /* 0x009896800000895d */ /* 0x004fea0003900000 */
[----:B------:R-:W2:Y:S02]  /*9470*/  @!P0 SYNCS.PHASECHK.TRANS64 P0, [R0+URZ], R3 ;  /* 0x00000003000085a7 */ /* 0x000ea400080010ff */
[----:B--2---:R-:W-:Y:S05]  /*9480*/  @!P0 BRA `(.L_x_195) ;  /* 0xfffffffc00f08947 */ /* 0x004fea000383ffff */
[----:B------:R-:W-:Y:S05]  /*9490*/  BRA `(.L_x_196) ;  /* 0xffffff9800f87947 */ /* 0x000fea000383ffff */
.L_x_53:
[----:B----4-:R-:W-:-:S07]  /*94a0*/  MOV R0, UR5 ;  /* 0x0000000500007c02 */ /* 0x010fce0008000f00 */
.L_x_197:
[----:B-1----:R1:W2:Y:S02]  /*94b0*/  SYNCS.PHASECHK.TRANS64.TRYWAIT P0, [R0+URZ], R3 ;  /* 0x00000003000075a7 */ /* 0x0022a400080011ff */
[----:B--2---:R-:W-:Y:S05]  /*94c0*/  @!P0 NANOSLEEP.SYNCS 0x989680 ;  /* 0x009896800000895d */ /* 0x004fea0003900000 */
[----:B------:R-:W2:Y:S02]  /*94d0*/  @!P0 SYNCS.PHASECHK.TRANS64 P0, [R0+URZ], R3 ;  /* 0x00000003000085a7 */ /* 0x000ea400080010ff */
[----:B--2---:R-:W-:Y:S05]  /*94e0*/  @!P0 BRA `(.L_x_197) ;  /* 0xfffffffc00f08947 */ /* 0x004fea000383ffff */
[----:B------:R-:W-:Y:S05]  /*94f0*/  BRA `(.L_x_198) ;  /* 0xffffff9c00047947 */ /* 0x000fea000383ffff */
.L_x_54:
[----:B----4-:R-:W-:-:S07]  /*9500*/  MOV R0, UR5 ;  /* 0x0000000500007c02 */ /* 0x010fce0008000f00 */
.L_x_199:
[----:B-1----:R1:W2:Y:S02]  /*9510*/  SYNCS.PHASECHK.TRANS64.TRYWAIT P0, [R0+URZ], R3 ;  /* 0x00000003000075a7 */ /* 0x0022a400080011ff */
[----:B--2---:R-:W-:Y:S05]  /*9520*/  @!P0 NANOSLEEP.SYNCS 0x989680 ;  /* 0x009896800000895d */ /* 0x004fea0003900000 */
[----:B------:R-:W2:Y:S02]  /*9530*/  @!P0 SYNCS.PHASECHK.TRANS64 P0, [R0+URZ], R3 ;  /* 0x00000003000085a7 */ /* 0x000ea400080010ff */
[----:B--2---:R-:W-:Y:S05]  /*9540*/  @!P0 BRA `(.L_x_199) ;  /* 0xfffffffc00f08947 */ /* 0x004fea000383ffff */
[----:B------:R-:W-:Y:S05]  /*9550*/  BRA `(.L_x_200) ;  /* 0xffffff9c00107947 */ /* 0x000fea000383ffff */
.L_x_55:
[----:B----4-:R-:W-:-:S07]  /*9560*/  MOV R0, UR5 ;  /* 0x0000000500007c02 */ /* 0x010fce0008000f00 */
.L_x_201:
[----:B-1----:R1:W2:Y:S02]  /*9570*/  SYNCS.PHASECHK.TRANS64.TRYWAIT P0, [R0+URZ], R3 ;  /* 0x00000003000075a7 */ /* 0x0022a400080011ff */
[----:B--2---:R-:W-:Y:S05]  /*9580*/  @!P0 NANOSLEEP.SYNCS 0x989680 ;  /* 0x009896800000895d */ /* 0x004fea0003900000 */
[----:B------:R-:W2:Y:S02]  /*9590*/  @!P0 SYNCS.PHASECHK.TRANS64 P0, [R0+URZ], R3 ;  /* 0x00000003000085a7 */ /* 0x000ea400080010ff */
[----:B--2---:R-:W-:Y:S05]  /*95a0*/  @!P0 BRA `(.L_x_201) ;  /* 0xfffffffc00f08947 */ /* 0x004fea000383ffff */
[----:B------:R-:W-:Y:S05]  /*95b0*/  BRA `(.L_x_202) ;  /* 0xffffff9c001c7947 */ /* 0x000fea000383ffff */
.L_x_56:
[----:B----4-:R-:W-:-:S07]  /*95c0*/  MOV R0, UR5 ;  /* 0x0000000500007c02 */ /* 0x010fce0008000f00 */
.L_x_203:
[----:B-1----:R1:W2:Y:S02]  /*95d0*/  SYNCS.PHASECHK.TRANS64.TRYWAIT P0, [R0+URZ], R3 ;  /* 0x00000003000075a7 */ /* 0x0022a400080011ff */
[----:B--2---:R-:W-:Y:S05]  /*95e0*/  @!P0 NANOSLEEP.SYNCS 0x989680 ;  /* 0x009896800000895d */ /* 0x004fea0003900000 */
[----:B------:R-:W2:Y:S02]  /*95f0*/  @!P0 SYNCS.PHASECHK.TRANS64 P0, [R0+URZ], R3 ;  /* 0x00000003000085a7 */ /* 0x000ea400080010ff */
[----:B--2---:R-:W-:Y:S05]  /*9600*/  @!P0 BRA `(.L_x_203) ;  /* 0xfffffffc00f08947 */ /* 0x004fea000383ffff */
[----:B------:R-:W-:Y:S05]  /*9610*/  BRA `(.L_x_204) ;  /* 0xffffff9c00287947 */ /* 0x000fea000383ffff */
.L_x_57:
[----:B----4-:R-:W-:-:S07]  /*9620*/  MOV R0, UR5 ;  /* 0x0000000500007c02 */ /* 0x010fce0008000f00 */
.L_x_205:
[----:B-1----:R1:W2:Y:S02]  /*9630*/  SYNCS.PHASECHK.TRANS64.TRYWAIT P0, [R0+URZ], R3 ;  /* 0x00000003000075a7 */ /* 0x0022a400080011ff */
[----:B--2---:R-:W-:Y:S05]  /*9640*/  @!P0 NANOSLEEP.SYNCS 0x989680 ;  /* 0x009896800000895d */ /* 0x004fea0003900000 */
[----:B------:R-:W2:Y:S02]  /*9650*/  @!P0 SYNCS.PHASECHK.TRANS64 P0, [R0+URZ], R3 ;  /* 0x00000003000085a7 */ /* 0x000ea400080010ff */
[----:B--2---:R-:W-:Y:S05]  /*9660*/  @!P0 BRA `(.L_x_205) ;  /* 0xfffffffc00f08947 */ /* 0x004fea000383ffff */
[----:B------:R-:W-:Y:S05]  /*9670*/  BRA `(.L_x_206) ;  /* 0xffffff9c00347947 */ /* 0x000fea000383ffff */
.L_x_58:
[----:B----4-:R-:W-:-:S07]  /*9680*/  MOV R0, UR5 ;  /* 0x0000000500007c02 */ /* 0x010fce0008000f00 */
.L_x_207:
[----:B-1----:R1:W2:Y:S02]  /*9690*/  SYNCS.PHASECHK.TRANS64.TRYWAIT P0, [R0+URZ], R3 ;  /* 0x00000003000075a7 */ /* 0x0022a400080011ff */
[----:B--2---:R-:W-:Y:S05]  /*96a0*/  @!P0 NANOSLEEP.SYNCS 0x989680 ;  /* 0x009896800000895d */ /* 0x004fea0003900000 */
[----:B------:R-:W2:Y:S02]  /*96b0*/  @!P0 SYNCS.PHASECHK.TRANS64 P0, [R0+URZ], R3 ;  /* 0x00000003000085a7 */ /* 0x000ea400080010ff */
[----:B--2---:R-:W-:Y:S05]  /*96c0*/  @!P0 BRA `(.L_x_207) ;  /* 0xfffffffc00f08947 */ /* 0x004fea000383ffff */
[----:B------:R-:W-:Y:S05]  /*96d0*/  BRA `(.L_x_208) ;  /* 0xffffff9c00407947 */ /* 0x000fea000383ffff */
.L_x_59:
[----:B----4-:R-:W-:-:S07]  /*96e0*/  MOV R0, UR5 ;  /* 0x0000000500007c02 */ /* 0x010fce0008000f00 */
.L_x_209:
[----:B-1----:R1:W2:Y:S02]  /*96f0*/  SYNCS.PHASECHK.TRANS64.TRYWAIT P0, [R0+URZ], R3 ;  /* 0x00000003000075a7 */ /* 0x0022a400080011ff */
[----:B--2---:R-:W-:Y:S05]  /*9700*/  @!P0 NANOSLEEP.SYNCS 0x989680 ;  /* 0x009896800000895d */ /* 0x004fea0003900000 */
[----:B------:R-:W2:Y:S02]  /*9710*/  @!P0 SYNCS.PHASECHK.TRANS64 P0, [R0+URZ], R3 ;  /* 0x00000003000085a7 */ /* 0x000ea400080010ff */
[----:B--2---:R-:W-:Y:S05]  /*9720*/  @!P0 BRA `(.L_x_209) ;  /* 0xfffffffc00f08947 */ /* 0x004fea000383ffff */
[----:B------:R-:W-:Y:S05]  /*9730*/  BRA `(.L_x_210) ;  /* 0xffffff9c004c7947 */ /* 0x000fea000383ffff */
.L_x_60:
[----:B----4-:R-:W-:-:S07]  /*9740*/  MOV R0, UR5 ;  /* 0x0000000500007c02 */ /* 0x010fce0008000f00 */
.L_x_211:
[----:B-1----:R1:W2:Y:S02]  /*9750*/  SYNCS.PHASECHK.TRANS64.TRYWAIT P0, [R0+URZ], R3 ;  /* 0x00000003000075a7 */ /* 0x0022a400080011ff */
[----:B--2---:R-:W-:Y:S05]  /*9760*/  @!P0 NANOSLEEP.SYNCS 0x989680 ;  /* 0x009896800000895d */ /* 0x004fea0003900000 */
[----:B------:R-:W2:Y:S02]  /*9770*/  @!P0 SYNCS.PHASECHK.TRANS64 P0, [R0+URZ], R3 ;  /* 0x00000003000085a7 */ /* 0x000ea400080010ff */
[----:B--2---:R-:W-:Y:S05]  /*9780*/  @!P0 BRA `(.L_x_211) ;  /* 0xfffffffc00f08947 */ /* 0x004fea000383ffff */
[----:B------:R-:W-:Y:S05]  /*9790*/  BRA `(.L_x_212) ;  /* 0xffffff9c00587947 */ /* 0x000fea000383ffff */
.L_x_61:
[----:B----4-:R-:W-:-:S07]  /*97a0*/  MOV R0, UR5 ;  /* 0x0000000500007c02 */ /* 0x010fce0008000f00 */
.L_x_213:
[----:B-1----:R1:W2:Y:S02]  /*97b0*/  SYNCS.PHASECHK.TRANS64.TRYWAIT P0, [R0+URZ], R3 ;  /* 0x00000003000075a7 */ /* 0x0022a400080011ff */
[----:B--2---:R-:W-:Y:S05]  /*97c0*/  @!P0 NANOSLEEP.SYNCS 0x989680 ;  /* 0x009896800000895d */ /* 0x004fea0003900000 */
[----:B------:R-:W2:Y:S02]  /*97d0*/  @!P0 SYNCS.PHASECHK.TRANS64 P0, [R0+URZ], R3 ;  /* 0x00000003000085a7 */ /* 0x000ea400080010ff */
[----:B--2---:R-:W-:Y:S05]  /*97e0*/  @!P0 BRA `(.L_x_213) ;  /* 0xfffffffc00f08947 */ /* 0x004fea000383ffff */
[----:B------:R-:W-:Y:S05]  /*97f0*/  BRA `(.L_x_214) ;  /* 0xffffff9c00647947 */ /* 0x000fea000383ffff */
.L_x_62:
[----:B----4-:R-:W-:-:S07]  /*9800*/  MOV R0, UR5 ;  /* 0x0000000500007c02 */ /* 0x010fce0008000f00 */
.L_x_215:
[----:B-1----:R1:W2:Y:S02]  /*9810*/  SYNCS.PHASECHK.TRANS64.TRYWAIT P0, [R0+URZ], R3 ;  /* 0x00000003000075a7 */ /* 0x0022a400080011ff */
[----:B--2---:R-:W-:Y:S05]  /*9820*/  @!P0 NANOSLEEP.SYNCS 0x989680 ;  /* 0x009896800000895d */ /* 0x004fea0003900000 */
[----:B------:R-:W2:Y:S02]  /*9830*/  @!P0 SYNCS.PHASECHK.TRANS64 P0, [R0+URZ], R3 ;  /* 0x00000003000085a7 */ /* 0x000ea400080010ff */
[----:B--2---:R-:W-:Y:S05]  /*9840*/  @!P0 BRA `(.L_x_215) ;  /* 0xfffffffc00f08947 */ /* 0x004fea000383ffff */
[----:B------:R-:W-:Y:S05]  /*9850*/  BRA `(.L_x_216) ;  /* 0xffffff9c00707947 */ /* 0x000fea000383ffff */
.L_x_63:
[----:B----4-:R-:W-:-:S07]  /*9860*/  MOV R0, UR5 ;  /* 0x0000000500007c02 */ /* 0x010fce0008000f00 */
.L_x_217:
[----:B-1----:R1:W2:Y:S02]  /*9870*/  SYNCS.PHASECHK.TRANS64.TRYWAIT P0, [R0+URZ], R3 ;  /* 0x00000003000075a7 */ /* 0x0022a400080011ff */
[----:B--2---:R-:W-:Y:S05]  /*9880*/  @!P0 NANOSLEEP.SYNCS 0x989680 ;  /* 0x009896800000895d */ /* 0x004fea0003900000 */
[----:B------:R-:W2:Y:S02]  /*9890*/  @!P0 SYNCS.PHASECHK.TRANS64 P0, [R0+URZ], R3 ;  /* 0x00000003000085a7 */ /* 0x000ea400080010ff */
[----:B--2---:R-:W-:Y:S05]  /*98a0*/  @!P0 BRA `(.L_x_217) ;  /* 0xfffffffc00f08947 */ /* 0x004fea000383ffff */
[----:B------:R-:W-:Y:S05]  /*98b0*/  BRA `(.L_x_218) ;  /* 0xffffff9c007c7947 */ /* 0x000fea000383ffff */
.L_x_64:
[----:B----4-:R-:W-:-:S07]  /*98c0*/  MOV R0, UR5 ;  /* 0x0000000500007c02 */ /* 0x010fce0008000f00 */
.L_x_219:
[----:B-1----:R1:W2:Y:S02]  /*98d0*/  SYNCS.PHASECHK.TRANS64.TRYWAIT P0, [R0+URZ], R3 ;  /* 0x00000003000075a7 */ /* 0x0022a400080011ff */
[----:B--2---:R-:W-:Y:S05]  /*98e0*/  @!P0 NANOSLEEP.SYNCS 0x989680 ;  /* 0x009896800000895d */ /* 0x004fea0003900000 */
[----:B------:R-:W2:Y:S02]  /*98f0*/  @!P0 SYNCS.PHASECHK.TRANS64 P0, [R0+URZ], R3 ;  /* 0x00000003000085a7 */ /* 0x000ea400080010ff */
[----:B--2---:R-:W-:Y:S05]  /*9900*/  @!P0 BRA `(.L_x_219) ;  /* 0xfffffffc00f08947 */ /* 0x004fea000383ffff */
[----:B------:R-:W-:Y:S05]  /*9910*/  BRA `(.L_x_220) ;  /* 0xffffff9c00887947 */ /* 0x000fea000383ffff */
.L_x_65:
[----:B----4-:R-:W-:-:S07]  /*9920*/  MOV R0, UR5 ;  /* 0x0000000500007c02 */ /* 0x010fce0008000f00 */
.L_x_221:
[----:B-1----:R1:W2:Y:S02]  /*9930*/  SYNCS.PHASECHK.TRANS64.TRYWAIT P0, [R0+URZ], R3 ;  /* 0x00000003000075a7 */ /* 0x0022a400080011ff */
[----:B--2---:R-:W-:Y:S05]  /*9940*/  @!P0 NANOSLEEP.SYNCS 0x989680 ;  /* 0x009896800000895d */ /* 0x004fea0003900000 */
[----:B------:R-:W2:Y:S02]  /*9950*/  @!P0 SYNCS.PHASECHK.TRANS64 P0, [R0+URZ], R3 ;  /* 0x00000003000085a7 */ /* 0x000ea400080010ff */
[----:B--2---:R-:W-:Y:S05]  /*9960*/  @!P0 BRA `(.L_x_221) ;  /* 0xfffffffc00f08947 */ /* 0x004fea000383ffff */
[----:B------:R-:W-:Y:S05]  /*9970*/  BRA `(.L_x_222) ;  /* 0xffffff9c00947947 */ /* 0x000fea000383ffff */
.L_x_66:
[----:B----4-:R-:W-:-:S07]  /*9980*/  MOV R0, UR5 ;  /* 0x0000000500007c02 */ /* 0x010fce0008000f00 */
.L_x_223:
[----:B-1----:R1:W2:Y:S02]  /*9990*/  SYNCS.PHASECHK.TRANS64.TRYWAIT P0, [R0+URZ], R3 ;  /* 0x00000003000075a7 */ /* 0x0022a400080011ff */
[----:B--2---:R-:W-:Y:S05]  /*99a0*/  @!P0 NANOSLEEP.SYNCS 0x989680 ;  /* 0x009896800000895d */ /* 0x004fea0003900000 */
[----:B------:R-:W2:Y:S02]  /*99b0*/  @!P0 SYNCS.PHASECHK.TRANS64 P0, [R0+URZ], R3 ;  /* 0x00000003000085a7 */ /* 0x000ea400080010ff */
[----:B--2---:R-:W-:Y:S05]  /*99c0*/  @!P0 BRA `(.L_x_223) ;  /* 0xfffffffc00f08947 */ /* 0x004fea000383ffff */
[----:B------:R-:W-:Y:S05]  /*99d0*/  BRA `(.L_x_224) ;  /* 0xffffff9c00a07947 */ /* 0x000fea000383ffff */
.L_x_67:
[----:B----4-:R-:W-:-:S07]  /*99e0*/  MOV R0, UR5 ;  /* 0x0000000500007c02 */ /* 0x010fce0008000f00 */
.L_x_225:
[----:B-1----:R1:W2:Y:S02]  /*99f0*/  SYNCS.PHASECHK.TRANS64.TRYWAIT P0, [R0+URZ], R3 ;  /* 0x00000003000075a7 */ /* 0x0022a400080011ff */
[----:B--2---:R-:W-:Y:S05]  /*9a00*/  @!P0 NANOSLEEP.SYNCS 0x989680 ;  /* 0x009896800000895d */ /* 0x004fea0003900000 */
[----:B------:R-:W2:Y:S02]  /*9a10*/  @!P0 SYNCS.PHASECHK.TRANS64 P0, [R0+URZ], R3 ;  /* 0x00000003000085a7 */ /* 0x000ea400080010ff */
[----:B--2---:R-:W-:Y:S05]  /*9a20*/  @!P0 BRA `(.L_x_225) ;  /* 0xfffffffc00f08947 */ /* 0x004fea000383ffff */
[----:B------:R-:W-:Y:S05]  /*9a30*/  BRA `(.L_x_226) ;  /* 0xffffff9c00ac7947 */ /* 0x000fea000383ffff */
.L_x_68:
[----:B----4-:R-:W-:-:S07]  /*9a40*/  MOV R0, UR5 ;  /* 0x0000000500007c02 */ /* 0x010fce0008000f00 */
.L_x_227:
[----:B-1----:R1:W2:Y:S02]  /*9a50*/  SYNCS.PHASECHK.TRANS64.TRYWAIT P0, [R0+URZ], R3 ;  /* 0x00000003000075a7 */ /* 0x0022a400080011ff */
[----:B--2---:R-:W-:Y:S05]  /*9a60*/  @!P0 NANOSLEEP.SYNCS 0x989680 ;  /* 0x009896800000895d */ /* 0x004fea0003900000 */
[----:B------:R-:W2:Y:S02]  /*9a70*/  @!P0 SYNCS.PHASECHK.TRANS64 P0, [R0+URZ], R3 ;  /* 0x00000003000085a7 */ /* 0x000ea400080010ff */
[----:B--2---:R-:W-:Y:S05]  /*9a80*/  @!P0 BRA `(.L_x_227) ;  /* 0xfffffffc00f08947 */ /* 0x004fea000383ffff */
[----:B------:R-:W-:Y:S05]  /*9a90*/  BRA `(.L_x_228) ;  /* 0xffffff9c00b87947 */ /* 0x000fea000383ffff */
.L_x_69:
[----:B----4-:R-:W-:-:S07]  /*9aa0*/  MOV R0, UR5 ;  /* 0x0000000500007c02 */ /* 0x010fce0008000f00 */
.L_x_229:
[----:B-1----:R1:W2:Y:S02]  /*9ab0*/  SYNCS.PHASECHK.TRANS64.TRYWAIT P0, [R0+URZ], R3 ;  /* 0x00000003000075a7 */ /* 0x0022a400080011ff */
[----:B--2---:R-:W-:Y:S05]  /*9ac0*/  @!P0 NANOSLEEP.SYNCS 0x989680 ;  /* 0x009896800000895d */ /* 0x004fea0003900000 */
[----:B------:R-:W2:Y:S02]  /*9ad0*/  @!P0 SYNCS.PHASECHK.TRANS64 P0, [R0+URZ], R3 ;  /* 0x00000003000085a7 */ /* 0x000ea400080010ff */
[----:B--2---:R-:W-:Y:S05]  /*9ae0*/  @!P0 BRA `(.L_x_229) ;  /* 0xfffffffc00f08947 */ /* 0x004fea000383ffff */
[----:B------:R-:W-:Y:S05]  /*9af0*/  BRA `(.L_x_230) ;  /* 0xffffff9c00c47947 */ /* 0x000fea000383ffff */
.L_x_70:
[----:B----4-:R-:W-:-:S07]  /*9b00*/  MOV R0, UR5 ;  /* 0x0000000500007c02 */ /* 0x010fce0008000f00 */
.L_x_231:
[----:B-1----:R1:W2:Y:S02]  /*9b10*/  SYNCS.PHASECHK.TRANS64.TRYWAIT P0, [R0+URZ], R3 ;  /* 0x00000003000075a7 */ /* 0x0022a400080011ff */
[----:B--2---:R-:W-:Y:S05]  /*9b20*/  @!P0 NANOSLEEP.SYNCS 0x989680 ;  /* 0x009896800000895d */ /* 0x004fea0003900000 */
[----:B------:R-:W2:Y:S02]  /*9b30*/  @!P0 SYNCS.PHASECHK.TRANS64 P0, [R0+URZ], R3 ;  /* 0x00000003000085a7 */ /* 0x000ea400080010ff */
[----:B--2---:R-:W-:Y:S05]  /*9b40*/  @!P0 BRA `(.L_x_231) ;  /* 0xfffffffc00f08947 */ /* 0x004fea000383ffff */
[----:B------:R-:W-:Y:S05]  /*9b50*/  BRA `(.L_x_232) ;  /* 0xffffff9c00d07947 */ /* 0x000fea000383ffff */
.L_x_71:
[----:B----4-:R-:W-:-:S07]  /*9b60*/  MOV R0, UR5 ;  /* 0x0000000500007c02 */ /* 0x010fce0008000f00 */
.L_x_233:
[----:B-1----:R1:W2:Y:S02]  /*9b70*/  SYNCS.PHASECHK.TRANS64.TRYWAIT P0, [R0+URZ], R3 ;  /* 0x00000003000075a7 */ /* 0x0022a400080011ff */
[----:B--2---:R-:W-:Y:S05]  /*9b80*/  @!P0 NANOSLEEP.SYNCS 0x989680 ;  /* 0x009896800000895d */ /* 0x004fea0003900000 */
[----:B------:R-:W2:Y:S02]  /*9b90*/  @!P0 SYNCS.PHASECHK.TRANS64 P0, [R0+URZ], R3 ;  /* 0x00000003000085a7 */ /* 0x000ea400080010ff */
[----:B--2---:R-:W-:Y:S05]  /*9ba0*/  @!P0 BRA `(.L_x_233) ;  /* 0xfffffffc00f08947 */ /* 0x004fea000383ffff */
[----:B------:R-:W-:Y:S05]  /*9bb0*/  BRA `(.L_x_234) ;  /* 0xffffff9c00dc7947 */ /* 0x000fea000383ffff */
.L_x_72:
[----:B----4-:R-:W-:-:S07]  /*9bc0*/  MOV R0, UR5 ;  /* 0x0000000500007c02 */ /* 0x010fce0008000f00 */
.L_x_235:
[----:B-1----:R1:W2:Y:S02]  /*9bd0*/  SYNCS.PHASECHK.TRANS64.TRYWAIT P0, [R0+URZ], R3 ;  /* 0x00000003000075a7 */ /* 0x0022a400080011ff */
[----:B--2---:R-:W-:Y:S05]  /*9be0*/  @!P0 NANOSLEEP.SYNCS 0x989680 ;  /* 0x009896800000895d */ /* 0x004fea0003900000 */
[----:B------:R-:W2:Y:S02]  /*9bf0*/  @!P0 SYNCS.PHASECHK.TRANS64 P0, [R0+URZ], R3 ;  /* 0x00000003000085a7 */ /* 0x000ea400080010ff */
[----:B--2---:R-:W-:Y:S05]  /*9c00*/  @!P0 BRA `(.L_x_235) ;  /* 0xfffffffc00f08947 */ /* 0x004fea000383ffff */
[----:B------:R-:W-:Y:S05]  /*9c10*/  BRA `(.L_x_236) ;  /* 0xffffff9c00e87947 */ /* 0x000fea000383ffff */
.L_x_73:
[----:B----4-:R-:W-:-:S07]  /*9c20*/  MOV R0, UR5 ;  /* 0x0000000500007c02 */ /* 0x010fce0008000f00 */
.L_x_237:
[----:B-1----:R1:W2:Y:S02]  /*9c30*/  SYNCS.PHASECHK.TRANS64.TRYWAIT P0, [R0+URZ], R3 ;  /* 0x00000003000075a7 */ /* 0x0022a400080011ff */
[----:B--2---:R-:W-:Y:S05]  /*9c40*/  @!P0 NANOSLEEP.SYNCS 0x989680 ;  /* 0x009896800000895d */ /* 0x004fea0003900000 */
[----:B------:R-:W2:Y:S02]  /*9c50*/  @!P0 SYNCS.PHASECHK.TRANS64 P0, [R0+URZ], R3 ;  /* 0x00000003000085a7 */ /* 0x000ea400080010ff */
[----:B--2---:R-:W-:Y:S05]  /*9c60*/  @!P0 BRA `(.L_x_237) ;  /* 0xfffffffc00f08947 */ /* 0x004fea000383ffff */
[----:B------:R-:W-:Y:S05]  /*9c70*/  BRA `(.L_x_238) ;  /* 0xffffff9c00f47947 */ /* 0x000fea000383ffff */
.L_x_74:
[----:B----4-:R-:W-:-:S07]  /*9c80*/  MOV R0, UR5 ;  /* 0x0000000500007c02 */ /* 0x010fce0008000f00 */
.L_x_239:
[----:B-1----:R1:W2:Y:S02]  /*9c90*/  SYNCS.PHASECHK.TRANS64.TRYWAIT P0, [R0+URZ], R3 ;  /* 0x00000003000075a7 */ /* 0x0022a400080011ff */
[----:B--2---:R-:W-:Y:S05]  /*9ca0*/  @!P0 NANOSLEEP.SYNCS 0x989680 ;  /* 0x009896800000895d */ /* 0x004fea0003900000 */
[----:B------:R-:W2:Y:S02]  /*9cb0*/  @!P0 SYNCS.PHASECHK.TRANS64 P0, [R0+URZ], R3 ;  /* 0x00000003000085a7 */ /* 0x000ea400080010ff */
[----:B--2---:R-:W-:Y:S05]  /*9cc0*/  @!P0 BRA `(.L_x_239) ;  /* 0xfffffffc00f08947 */ /* 0x004fea000383ffff */
[----:B------:R-:W-:Y:S05]  /*9cd0*/  BRA `(.L_x_240) ;  /* 0xffffffa000007947 */ /* 0x000fea000383ffff */
.L_x_75:
[----:B----4-:R-:W-:-:S07]  /*9ce0*/  MOV R0, UR5 ;  /* 0x0000000500007c02 */ /* 0x010fce0008000f00 */
.L_x_241:
[----:B-1----:R1:W2:Y:S02]  /*9cf0*/  SYNCS.PHASECHK.TRANS64.TRYWAIT P0, [R0+URZ], R3 ;  /* 0x00000003000075a7 */ /* 0x0022a400080011ff */
[----:B--2---:R-:W-:Y:S05]  /*9d00*/  @!P0 NANOSLEEP.SYNCS 0x989680 ;  /* 0x009896800000895d */ /* 0x004fea0003900000 */
[----:B------:R-:W2:Y:S02]  /*9d10*/  @!P0 SYNCS.PHASECHK.TRANS64 P0, [R0+URZ], R3 ;  /* 0x00000003000085a7 */ /* 0x000ea400080010ff */
[----:B--2---:R-:W-:Y:S05]  /*9d20*/  @!P0 BRA `(.L_x_241) ;  /* 0xfffffffc00f08947 */ /* 0x004fea000383ffff */
[----:B------:R-:W-:Y:S05]  /*9d30*/  BRA `(.L_x_242) ;  /* 0xffffffa0000c7947 */ /* 0x000fea000383ffff */
.L_x_76:
[----:B----4-:R-:W-:-:S07]  /*9d40*/  MOV R0, UR5 ;  /* 0x0000000500007c02 */ /* 0x010fce0008000f00 */
.L_x_243:
[----:B-1----:R1:W2:Y:S02]  /*9d50*/  SYNCS.PHASECHK.TRANS64.TRYWAIT P0, [R0+URZ], R3 ;  /* 0x00000003000075a7 */ /* 0x0022a400080011ff */
[----:B--2---:R-:W-:Y:S05]  /*9d60*/  @!P0 NANOSLEEP.SYNCS 0x989680 ;  /* 0x009896800000895d */ /* 0x004fea0003900000 */
[----:B------:R-:W2:Y:S02]  /*9d70*/  @!P0 SYNCS.PHASECHK.TRANS64 P0, [R0+URZ], R3 ;  /* 0x00000003000085a7 */ /* 0x000ea400080010ff */
[----:B--2---:R-:W-:Y:S05]  /*9d80*/  @!P0 BRA `(.L_x_243) ;  /* 0xfffffffc00f08947 */ /* 0x004fea000383ffff */
[----:B------:R-:W-:Y:S05]  /*9d90*/  BRA `(.L_x_244) ;  /* 0xffffffa000187947 */ /* 0x000fea000383ffff */
.L_x_77:
[----:B----4-:R-:W-:-:S07]  /*9da0*/  MOV R0, UR5 ;  /* 0x0000000500007c02 */ /* 0x010fce0008000f00 */
.L_x_245:
[----:B-1----:R1:W2:Y:S02]  /*9db0*/  SYNCS.PHASECHK.TRANS64.TRYWAIT P0, [R0+URZ], R3 ;  /* 0x00000003000075a7 */ /* 0x0022a400080011ff */
[----:B--2---:R-:W-:Y:S05]  /*9dc0*/  @!P0 NANOSLEEP.SYNCS 0x989680 ;  /* 0x009896800000895d */ /* 0x004fea0003900000 */
[----:B------:R-:W2:Y:S02]  /*9dd0*/  @!P0 SYNCS.PHASECHK.TRANS64 P0, [R0+URZ], R3 ;  /* 0x00000003000085a7 */ /* 0x000ea400080010ff */
[----:B--2---:R-:W-:Y:S05]  /*9de0*/  @!P0 BRA `(.L_x_245) ;  /* 0xfffffffc00f08947 */ /* 0x004fea000383ffff */
[----:B------:R-:W-:Y:S05]  /*9df0*/  BRA `(.L_x_246) ;  /* 0xffffffa000247947 */ /* 0x000fea000383ffff */
.L_x_80:
[----:B-1----:R1:W2:Y:S02]  /*9e00*/  SYNCS.PHASECHK.TRANS64.TRYWAIT P0, [R0+URZ+0x340], R5 ;  /* 0x00034005000075a7 */ /* 0x0022a400080011ff */
[----:B--2---:R-:W-:Y:S05]  /*9e10*/  @!P0 NANOSLEEP.SYNCS 0x989680 ;  /* 0x009896800000895d */ /* 0x004fea0003900000 */
[----:B------:R-:W2:Y:S02]  /*9e20*/  @!P0 SYNCS.PHASECHK.TRANS64 P0, [R0+URZ+0x340], R5 ;  /* 0x00034005000085a7 */ /* 0x000ea400080010ff */
[----:B--2---:R-:W-:Y:S05]  /*9e30*/  @!P0 BRA `(.L_x_80) ;  /* 0xfffffffc00f08947 */ /* 0x004fea000383ffff */
[----:B------:R-:W-:Y:S05]  /*9e40*/  BRA `(.L_x_247) ;  /* 0xffffffa000807947 */ /* 0x000fea000383ffff */
.L_x_81:
[----:B------:R-:W-:-:S07]  /*9e50*/  MOV R0, UR5 ;  /* 0x0000000500007c02 */ /* 0x000fce0008000f00 */
.L_x_248:
[----:B-1----:R1:W2:Y:S02]  /*9e60*/  SYNCS.PHASECHK.TRANS64.TRYWAIT P0, [R0+URZ+0x2f0], R5 ;  /* 0x0002f005000075a7 */ /* 0x0022a400080011ff */
[----:B--2---:R-:W-:Y:S05]  /*9e70*/  @!P0 NANOSLEEP.SYNCS 0x989680 ;  /* 0x009896800000895d */ /* 0x004fea0003900000 */
[----:B------:R-:W2:Y:S02]  /*9e80*/  @!P0 SYNCS.PHASECHK.TRANS64 P0, [R0+URZ+0x2f0], R5 ;  /* 0x0002f005000085a7 */ /* 0x000ea400080010ff */
[----:B--2---:R-:W-:Y:S05]  /*9e90*/  @!P0 BRA `(.L_x_248) ;  /* 0xfffffffc00f08947 */ /* 0x004fea000383ffff */
[----:B------:R-:W-:Y:S05]  /*9ea0*/  BRA `(.L_x_249) ;  /* 0xffffffa000907947 */ /* 0x000fea000383ffff */
.L_x_82:
[----:B-1----:R1:W2:Y:S02]  /*9eb0*/  SYNCS.PHASECHK.TRANS64.TRYWAIT P1, [R0+URZ+0x2e0], R5 ;  /* 0x0002e005000075a7 */ /* 0x0022a400080211ff */
[----:B--2---:R-:W-:Y:S05]  /*9ec0*/  @!P1 NANOSLEEP.SYNCS 0x989680 ;  /* 0x009896800000995d */ /* 0x004fea0003900000 */
[----:B------:R-:W2:Y:S02]  /*9ed0*/  @!P1 SYNCS.PHASECHK.TRANS64 P1, [R0+URZ+0x2e0], R5 ;  /* 0x0002e005000095a7 */ /* 0x000ea400080210ff */
[----:B--2---:R-:W-:Y:S05]  /*9ee0*/  @!P1 BRA `(.L_x_82) ;  /* 0xfffffffc00f09947 */ /* 0x004fea000383ffff */
[----:B------:R-:W-:Y:S05]  /*9ef0*/  BRA `(.L_x_250) ;  /* 0xffffffa000c07947 */ /* 0x000fea000383ffff */
.L_x_85:
[----:B------:R-:W-:-:S07]  /*9f00*/  MOV R0, UR5 ;  /* 0x0000000500007c02 */ /* 0x000fce0008000f00 */
.L_x_251:
[----:B-1----:R1:W2:Y:S02]  /*9f10*/  SYNCS.PHASECHK.TRANS64.TRYWAIT P0, [R0+URZ+0x2f0], R3 ;  /* 0x0002f003000075a7 */ /* 0x0022a400080011ff */
[----:B--2---:R-:W-:Y:S05]  /*9f20*/  @!P0 NANOSLEEP.SYNCS 0x989680 ;  /* 0x009896800000895d */ /* 0x004fea0003900000 */
[----:B------:R-:W2:Y:S02]  /*9f30*/  @!P0 SYNCS.PHASECHK.TRANS64 P0, [R0+URZ+0x2f0], R3 ;  /* 0x0002f003000085a7 */ /* 0x000ea400080010ff */
[----:B--2---:R-:W-:Y:S05]  /*9f40*/  @!P0 BRA `(.L_x_251) ;  /* 0xfffffffc00f08947 */ /* 0x004fea000383ffff */
[----:B------:R-:W-:Y:S05]  /*9f50*/  BRA `(.L_x_84) ;  /* 0xffffffa400147947 */ /* 0x000fea000383ffff */
.L_x_92:
[----:B-1----:R1:W2:Y:S02]  /*9f60*/  SYNCS.PHASECHK.TRANS64.TRYWAIT P1, [R0+URZ+0x2e0], R5 ;  /* 0x0002e005000075a7 */ /* 0x0022a400080211ff */
[----:B--2---:R-:W-:Y:S05]  /*9f70*/  @!P1 NANOSLEEP.SYNCS 0x989680 ;  /* 0x009896800000995d */ /* 0x004fea0003900000 */
[----:B------:R-:W2:Y:S02]  /*9f80*/  @!P1 SYNCS.PHASECHK.TRANS64 P1, [R0+URZ+0x2e0], R5 ;  /* 0x0002e005000095a7 */ /* 0x000ea400080210ff */
[----:B--2---:R-:W-:Y:S05]  /*9f90*/  @!P1 BRA `(.L_x_92) ;  /* 0xfffffffc00f09947 */ /* 0x004fea000383ffff */
[----:B------:R-:W-:Y:S05]  /*9fa0*/  BRA `(.L_x_252) ;  /* 0xffffffa8006c7947 */ /* 0x000fea000383ffff */
.L_x_93:
[----:B------:R-:W-:-:S07]  /*9fb0*/  MOV R3, UR14 ;  /* 0x0000000e00037c02 */ /* 0x000fce0008000f00 */
.L_x_253:
[----:B-1----:R1:W2:Y:S02]  /*9fc0*/  SYNCS.PHASECHK.TRANS64.TRYWAIT P0, [R3+URZ+0x320], R0 ;  /* 0x00032000030075a7 */ /* 0x0022a400080011ff */
[----:B--2---:R-:W-:Y:S05]  /*9fd0*/  @!P0 NANOSLEEP.SYNCS 0x989680 ;  /* 0x009896800000895d */ /* 0x004fea0003900000 */
[----:B------:R-:W2:Y:S02]  /*9fe0*/  @!P0 SYNCS.PHASECHK.TRANS64 P0, [R3+URZ+0x320], R0 ;  /* 0x00032000030085a7 */ /* 0x000ea400080010ff */
[----:B--2---:R-:W-:Y:S05]  /*9ff0*/  @!P0 BRA `(.L_x_253) ;  /* 0xfffffffc00f08947 */ /* 0x004fea000383ffff */
[----:B------:R-:W-:Y:S05]  /*a000*/  BRA `(.L_x_254) ;  /* 0xffffffa800a07947 */ /* 0x000fea000383ffff */
.L_x_96:
[----:B------:R-:W-:Y:S07]  /*a010*/  MOV R0, UR7 ;  /* 0x0000000700007c02 */ /* 0x000fee0008000f00 */
.L_x_255:
[----:B-1----:R1:W2:Y:S02]  /*a020*/  SYNCS.PHASECHK.TRANS64.TRYWAIT P0, [R0+URZ], R3 ;  /* 0x00000003000075a7 */ /* 0x0022a400080011ff */
[----:B--2---:R-:W-:Y:S05]  /*a030*/  @!P0 NANOSLEEP.SYNCS 0x989680 ;  /* 0x009896800000895d */ /* 0x004fea0003900000 */
[----:B------:R-:W2:Y:S02]  /*a040*/  @!P0 SYNCS.PHASECHK.TRANS64 P0, [R0+URZ], R3 ;  /* 0x00000003000085a7 */ /* 0x000ea400080010ff */
[----:B--2---:R-:W-:Y:S05]  /*a050*/  @!P0 BRA `(.L_x_255) ;  /* 0xfffffffc00f08947 */ /* 0x004fea000383ffff */
[----:B------:R-:W-:Y:S05]  /*a060*/  BRA `(.L_x_95) ;  /* 0xffffffa800d47947 */ /* 0x000fea000383ffff */
.L_x_99:
[----:B------:R-:W-:-:S07]  /*a070*/  MOV R0, UR5 ;  /* 0x0000000500007c02 */ /* 0x000fce0008000f00 */
.L_x_256:
[----:B--2---:R2:W3:Y:S02]  /*a080*/  SYNCS.PHASECHK.TRANS64.TRYWAIT P0, [R0+URZ], R3 ;  /* 0x00000003000075a7 */ /* 0x0044e400080011ff */
[----:B---3--:R-:W-:Y:S05]  /*a090*/  @!P0 NANOSLEEP.SYNCS 0x989680 ;  /* 0x009896800000895d */ /* 0x008fea0003900000 */
[----:B------:R-:W3:Y:S02]  /*a0a0*/  @!P0 SYNCS.PHASECHK.TRANS64 P0, [R0+URZ], R3 ;  /* 0x00000003000085a7 */ /* 0x000ee400080010ff */
[----:B---3--:R-:W-:Y:S05]  /*a0b0*/  @!P0 BRA `(.L_x_256) ;  /* 0xfffffffc00f08947 */ /* 0x008fea000383ffff */
[----:B------:R-:W-:Y:S05]  /*a0c0*/  BRA `(.L_x_257) ;  /* 0xffffffac00747947 */ /* 0x000fea000383ffff */
.L_x_100:
[----:B------:R-:W-:-:S07]  /*a0d0*/  MOV R0, UR5 ;  /* 0x0000000500007c02 */ /* 0x000fce0008000f00 */
.L_x_258:
[----:B--2---:R2:W3:Y:S02]  /*a0e0*/  SYNCS.PHASECHK.TRANS64.TRYWAIT P0, [R0+URZ], R3 ;  /* 0x00000003000075a7 */ /* 0x0044e400080011ff */
[----:B---3--:R-:W-:Y:S05]  /*a0f0*/  @!P0 NANOSLEEP.SYNCS 0x989680 ;  /* 0x009896800000895d */ /* 0x008fea0003900000 */
[----:B------:R-:W3:Y:S02]  /*a100*/  @!P0 SYNCS.PHASECHK.TRANS64 P0, [R0+URZ], R3 ;  /* 0x00000003000085a7 */ /* 0x000ee400080010ff */
[----:B---3--:R-:W-:Y:S05]  /*a110*/  @!P0 BRA `(.L_x_258) ;  /* 0xfffffffc00f08947 */ /* 0x008fea000383ffff */
[----:B------:R-:W-:Y:S05]  /*a120*/  BRA `(.L_x_259) ;  /* 0xffffffac00807947 */ /* 0x000fea000383ffff */
.L_x_101:
[----:B------:R-:W-:-:S07]  /*a130*/  MOV R0, UR5 ;  /* 0x0000000500007c02 */ /* 0x000fce0008000f00 */
.L_x_260:
[----:B--2---:R2:W3:Y:S02]  /*a140*/  SYNCS.PHASECHK.TRANS64.TRYWAIT P0, [R0+URZ], R3 ;  /* 0x00000003000075a7 */ /* 0x0044e400080011ff */
[----:B---3--:R-:W-:Y:S05]  /*a150*/  @!P0 NANOSLEEP.SYNCS 0x989680 ;  /* 0x009896800000895d */ /* 0x008fea0003900000 */
[----:B------:R-:W3:Y:S02]  /*a160*/  @!P0 SYNCS.PHASECHK.TRANS64 P0, [R0+URZ], R3 ;  /* 0x00000003000085a7 */ /* 0x000ee400080010ff */
[----:B---3--:R-:W-:Y:S05]  /*a170*/  @!P0 BRA `(.L_x_260) ;  /* 0xfffffffc00f08947 */ /* 0x008fea000383ffff */
[----:B------:R-:W-:Y:S05]  /*a180*/  BRA `(.L_x_261) ;  /* 0xffffffac008c7947 */ /* 0x000fea000383ffff */
.L_x_102:
[----:B------:R-:W-:-:S07]  /*a190*/  MOV R0, UR6 ;  /* 0x0000000600007c02 */ /* 0x000fce0008000f00 */
.L_x_262:
[----:B--2---:R2:W3:Y:S02]  /*a1a0*/  SYNCS.PHASECHK.TRANS64.TRYWAIT P0, [R0+URZ], R3 ;  /* 0x00000003000075a7 */ /* 0x0044e400080011ff */
[----:B---3--:R-:W-:Y:S05]  /*a1b0*/  @!P0 NANOSLEEP.SYNCS 0x989680 ;  /* 0x009896800000895d */ /* 0x008fea0003900000 */
[----:B------:R-:W3:Y:S02]  /*a1c0*/  @!P0 SYNCS.PHASECHK.TRANS64 P0, [R0+URZ], R3 ;  /* 0x00000003000085a7 */ /* 0x000ee400080010ff */
[----:B---3--:R-:W-:Y:S05]  /*a1d0*/  @!P0 BRA `(.L_x_262) ;  /* 0xfffffffc00f08947 */ /* 0x008fea000383ffff */
[----:B------:R-:W-:Y:S05]  /*a1e0*/  BRA `(.L_x_263) ;  /* 0xffffffac00987947 */ /* 0x000fea000383ffff */
.L_x_107:
[----:B--2---:R2:W3:Y:S02]  /*a1f0*/  SYNCS.PHASECHK.TRANS64.TRYWAIT P0, [R0+URZ+0x2e0], R3 ;  /* 0x0002e003000075a7 */ /* 0x0044e400080011ff */
[----:B---3--:R-:W-:Y:S05]  /*a200*/  @!P0 NANOSLEEP.SYNCS 0x989680 ;  /* 0x009896800000895d */ /* 0x008fea0003900000 */
[----:B------:R-:W3:Y:S02]  /*a210*/  @!P0 SYNCS.PHASECHK.TRANS64 P0, [R0+URZ+0x2e0], R3 ;  /* 0x0002e003000085a7 */ /* 0x000ee400080010ff */
[----:B---3--:R-:W-:Y:S05]  /*a220*/  @!P0 BRA `(.L_x_107) ;  /* 0xfffffffc00f08947 */ /* 0x008fea000383ffff */
[----:B------:R-:W-:Y:S05]  /*a230*/  BRA `(.L_x_264) ;  /* 0xffffffb000a07947 */ /* 0x000fea000383ffff */
.L_x_110:
[----:B------:R-:W-:Y:S07]  /*a240*/  MOV R0, UR7 ;  /* 0x0000000700007c02 */ /* 0x000fee0008000f00 */
.L_x_265:
[----:B--2---:R2:W3:Y:S02]  /*a250*/  SYNCS.PHASECHK.TRANS64.TRYWAIT P0, [R0+URZ+0x2d8], R3 ;  /* 0x0002d803000075a7 */ /* 0x0044e400080011ff */
[----:B---3--:R-:W-:Y:S05]  /*a260*/  @!P0 NANOSLEEP.SYNCS 0x989680 ;  /* 0x009896800000895d */ /* 0x008fea0003900000 */
[----:B------:R-:W3:Y:S02]  /*a270*/  @!P0 SYNCS.PHASECHK.TRANS64 P0, [R0+URZ+0x2d8], R3 ;  /* 0x0002d803000085a7 */ /* 0x000ee400080010ff */
[----:B---3--:R-:W-:Y:S05]  /*a280*/  @!P0 BRA `(.L_x_265) ;  /* 0xfffffffc00f08947 */ /* 0x008fea000383ffff */
[----:B------:R-:W-:Y:S05]  /*a290*/  BRA `(.L_x_109) ;  /* 0xffffffb400807947 */ /* 0x000fea000383ffff */
.L_x_113:
[----:B------:R-:W-:Y:S07]  /*a2a0*/  MOV R3, UR7 ;  /* 0x0000000700037c02 */ /* 0x000fee0008000f00 */
.L_x_266:
[----:B-1----:R1:W2:Y:S02]  /*a2b0*/  SYNCS.PHASECHK.TRANS64.TRYWAIT P0, [R3+URZ+0x2b8], R12 ;  /* 0x0002b80c030075a7 */ /* 0x0022a400080011ff */
[----:B--2---:R-:W-:Y:S05]  /*a2c0*/  @!P0 NANOSLEEP.SYNCS 0x989680 ;  /* 0x009896800000895d */ /* 0x004fea0003900000 */
[----:B------:R-:W2:Y:S02]  /*a2d0*/  @!P0 SYNCS.PHASECHK.TRANS64 P0, [R3+URZ+0x2b8], R12 ;  /* 0x0002b80c030085a7 */ /* 0x000ea400080010ff */
[----:B--2---:R-:W-:Y:S05]  /*a2e0*/  @!P0 BRA `(.L_x_266) ;  /* 0xfffffffc00f08947 */ /* 0x004fea000383ffff */
[----:B------:R-:W-:Y:S05]  /*a2f0*/  BRA `(.L_x_267) ;  /* 0xffffffb400f87947 */ /* 0x000fea000383ffff */
.L_x_114:
[----:B-1----:R-:W-:Y:S07]  /*a300*/  MOV R3, UR7 ;  /* 0x0000000700037c02 */ /* 0x002fee0008000f00 */
.L_x_268:
[----:B-1----:R1:W2:Y:S02]  /*a310*/  SYNCS.PHASECHK.TRANS64.TRYWAIT P0, [R3+URZ+0x2c0], R12 ;  /* 0x0002c00c030075a7 */ /* 0x0022a400080011ff */
[----:B--2---:R-:W-:Y:S05]  /*a320*/  @!P0 NANOSLEEP.SYNCS 0x989680 ;  /* 0x009896800000895d */ /* 0x004fea0003900000 */
[----:B------:R-:W2:Y:S02]  /*a330*/  @!P0 SYNCS.PHASECHK.TRANS64 P0, [R3+URZ+0x2c0], R12 ;  /* 0x0002c00c030085a7 */ /* 0x000ea400080010ff */
[----:B--2---:R-:W-:Y:S05]  /*a340*/  @!P0 BRA `(.L_x_268) ;  /* 0xfffffffc00f08947 */ /* 0x004fea000383ffff */
[----:B------:R-:W-:Y:S05]  /*a350*/  BRA `(.L_x_269) ;  /* 0xffffffb800387947 */ /* 0x000fea000383ffff */
.L_x_115:
[----:B------:R-:W-:Y:S07]  /*a360*/  MOV R3, UR7 ;  /* 0x0000000700037c02 */ /* 0x000fee0008000f00 */
.L_x_270:
[----:B-1----:R1:W2:Y:S02]  /*a370*/  SYNCS.PHASECHK.TRANS64.TRYWAIT P0, [R3+URZ+0x2c8], R12 ;  /* 0x0002c80c030075a7 */ /* 0x0022a400080011ff */
[----:B--2---:R-:W-:Y:S05]  /*a380*/  @!P0 NANOSLEEP.SYNCS 0x989680 ;  /* 0x009896800000895d */ /* 0x004fea0003900000 */
[----:B------:R-:W2:Y:S02]  /*a390*/  @!P0 SYNCS.PHASECHK.TRANS64 P0, [R3+URZ+0x2c8], R12 ;  /* 0x0002c80c030085a7 */ /* 0x000ea400080010ff */
[----:B--2---:R-:W-:Y:S05]  /*a3a0*/  @!P0 BRA `(.L_x_270) ;  /* 0xfffffffc00f08947 */ /* 0x004fea000383ffff */
[----:B------:R-:W-:Y:S05]  /*a3b0*/  BRA `(.L_x_271) ;  /* 0xffffffb800c07947 */ /* 0x000fea000383ffff */
.L_x_117:
[----:B------:R-:W-:-:S07]  /*a3c0*/  MOV R0, UR7 ;  /* 0x0000000700007c02 */ /* 0x000fce0008000f00 */
.L_x_272:
[----:B-1----:R1:W3:Y:S02]  /*a3d0*/  SYNCS.PHASECHK.TRANS64.TRYWAIT P0, [R0+URZ+0x2b8], R3 ;  /* 0x0002b803000075a7 */ /* 0x0022e400080011ff */
[----:B---3--:R-:W-:Y:S05]  /*a3e0*/  @!P0 NANOSLEEP.SYNCS 0x989680 ;  /* 0x009896800000895d */ /* 0x008fea0003900000 */
[----:B------:R-:W3:Y:S02]  /*a3f0*/  @!P0 SYNCS.PHASECHK.TRANS64 P0, [R0+URZ+0x2b8], R3 ;  /* 0x0002b803000085a7 */ /* 0x000ee400080010ff */
[----:B---3--:R-:W-:Y:S05]  /*a400*/  @!P0 BRA `(.L_x_272) ;  /* 0xfffffffc00f08947 */ /* 0x008fea000383ffff */
[----:B------:R-:W-:Y:S05]  /*a410*/  BRA `(.L_x_273) ;  /* 0xffffffbc00307947 */ /* 0x000fea000383ffff */
.L_x_118:
[----:B-1----:R-:W-:-:S07]  /*a420*/  MOV R0, UR7 ;  /* 0x0000000700007c02 */ /* 0x002fce0008000f00 */
.L_x_274:
[----:B-1----:R1:W3:Y:S02]  /*a430*/  SYNCS.PHASECHK.TRANS64.TRYWAIT P0, [R0+URZ+0x2c0], R3 ;  /* 0x0002c003000075a7 */ /* 0x0022e400080011ff */
[----:B---3--:R-:W-:Y:S05]  /*a440*/  @!P0 NANOSLEEP.SYNCS 0x989680 ;  /* 0x009896800000895d */ /* 0x008fea0003900000 */
[----:B------:R-:W3:Y:S02]  /*a450*/  @!P0 SYNCS.PHASECHK.TRANS64 P0, [R0+URZ+0x2c0], R3 ;  /* 0x0002c003000085a7 */ /* 0x000ee400080010ff */
[----:B---3--:R-:W-:Y:S05]  /*a460*/  @!P0 BRA `(.L_x_274) ;  /* 0xfffffffc00f08947 */ /* 0x008fea000383ffff */
[----:B------:R-:W-:Y:S05]  /*a470*/  BRA `(.L_x_275) ;  /* 0xffffffbc00207947 */ /* 0x000fea000383ffff */
.L_x_120:
[----:B--2---:R2:W4:Y:S02]  /*a480*/  SYNCS.PHASECHK.TRANS64.TRYWAIT P0, [R0+URZ+0x2e0], R3 ;  /* 0x0002e003000075a7 */ /* 0x00452400080011ff */
[----:B----4-:R-:W-:Y:S05]  /*a490*/  @!P0 NANOSLEEP.SYNCS 0x989680 ;  /* 0x009896800000895d */ /* 0x010fea0003900000 */
[----:B------:R-:W4:Y:S02]  /*a4a0*/  @!P0 SYNCS.PHASECHK.TRANS64 P0, [R0+URZ+0x2e0], R3 ;  /* 0x0002e003000085a7 */ /* 0x000f2400080010ff */
[----:B----4-:R-:W-:Y:S05]  /*a4b0*/  @!P0 BRA `(.L_x_120) ;  /* 0xfffffffc00f08947 */ /* 0x010fea000383ffff */
[----:B------:R-:W-:Y:S05]  /*a4c0*/  BRA `(.L_x_276) ;  /* 0xffffffbc00f47947 */ /* 0x000fea000383ffff */
.L_x_131:
[----:B-1----:R-:W-:Y:S04]  /*a4d0*/  MOV R0, UR48 ;  /* 0x0000003000007c02 */ /* 0x002fe80008000f00 */
[----:B------:R1:W3:Y:S03]  /*a4e0*/  SYNCS.PHASECHK.TRANS64.TRYWAIT P1, [R0+URZ+0x2a0], R3 ;  /* 0x0002a003000075a7 */ /* 0x0002e600080211ff */
[----:B---3--:R-:W-:Y:S05]  /*a4f0*/  @!P1 NANOSLEEP.SYNCS 0x989680 ;  /* 0x009896800000995d */ /* 0x008fea0003900000 */
[----:B------:R-:W3:Y:S02]  /*a500*/  @!P1 SYNCS.PHASECHK.TRANS64 P1, [R0+URZ+0x2a0], R3 ;  /* 0x0002a003000095a7 */ /* 0x000ee400080210ff */
[----:B---3--:R-:W-:Y:S05]  /*a510*/  @!P1 BRA `(.L_x_131) ;  /* 0xfffffffc00ec9947 */ /* 0x008fea000383ffff */
[----:B------:R-:W-:Y:S05]  /*a520*/  BRA `(.L_x_130) ;  /* 0xffffffc800fc7947 */ /* 0x000fea000383ffff */
.L_x_133:
[----:B-1----:R1:W4:Y:S02]  /*a530*/  SYNCS.PHASECHK.TRANS64.TRYWAIT P0, [R79+URZ+0x300], R4 ;  /* 0x000300044f0075a7 */ /* 0x00232400080011ff */
[----:B----4-:R-:W-:Y:S05]  /*a540*/  @!P0 NANOSLEEP.SYNCS 0x989680 ;  /* 0x009896800000895d */ /* 0x010fea0003900000 */
[----:B------:R-:W4:Y:S02]  /*a550*/  @!P0 SYNCS.PHASECHK.TRANS64 P0, [R79+URZ+0x300], R4 ;  /* 0x000300044f0085a7 */ /* 0x000f2400080010ff */
[----:B----4-:R-:W-:Y:S05]  /*a560*/  @!P0 BRA `(.L_x_133) ;  /* 0xfffffffc00f08947 */ /* 0x010fea000383ffff */
[----:B------:R-:W-:Y:S05]  /*a570*/  BRA `(.L_x_132) ;  /* 0xffffffcc00207947 */ /* 0x000fea000383ffff */
.L_x_142:
[----:B--2---:R2:W4:Y:S02]  /*a580*/  SYNCS.PHASECHK.TRANS64.TRYWAIT P0, [R3+URZ+0x2a0], R0 ;  /* 0x0002a000030075a7 */ /* 0x00452400080011ff */
[----:B----4-:R-:W-:Y:S05]  /*a590*/  @!P0 NANOSLEEP.SYNCS 0x989680 ;  /* 0x009896800000895d */ /* 0x010fea0003900000 */
[----:B------:R-:W4:Y:S02]  /*a5a0*/  @!P0 SYNCS.PHASECHK.TRANS64 P0, [R3+URZ+0x2a0], R0 ;  /* 0x0002a000030085a7 */ /* 0x000f2400080010ff */
[----:B----4-:R-:W-:Y:S05]  /*a5b0*/  @!P0 BRA `(.L_x_142) ;  /* 0xfffffffc00f08947 */ /* 0x010fea000383ffff */
[----:B------:R-:W-:Y:S05]  /*a5c0*/  BRA `(.L_x_141) ;  /* 0xffffffd400107947 */ /* 0x000fea000383ffff */
.L_x_151:
[----:B--2---:R2:W4:Y:S02]  /*a5d0*/  SYNCS.PHASECHK.TRANS64.TRYWAIT P0, [R4+URZ+0x2a0], R3 ;  /* 0x0002a003040075a7 */ /* 0x00452400080011ff */
[----:B----4-:R-:W-:Y:S05]  /*a5e0*/  @!P0 NANOSLEEP.SYNCS 0x989680 ;  /* 0x009896800000895d */ /* 0x010fea0003900000 */
[----:B------:R-:W4:Y:S02]  /*a5f0*/  @!P0 SYNCS.PHASECHK.TRANS64 P0, [R4+URZ+0x2a0], R3 ;  /* 0x0002a003040085a7 */ /* 0x000f2400080010ff */
[----:B----4-:R-:W-:Y:S05]  /*a600*/  @!P0 BRA `(.L_x_151) ;  /* 0xfffffffc00f08947 */ /* 0x010fea000383ffff */
[----:B------:R-:W-:Y:S05]  /*a610*/  BRA `(.L_x_150) ;  /* 0xffffffdc00247947 */ /* 0x000fea000383ffff */
        .weak           $__internal_0_$__cuda_sm10x_tcgen05_guardrail_trap_col_being_dealloced_not_returned_by_alloc
        .type           $__internal_0_$__cuda_sm10x_tcgen05_guardrail_trap_col_being_dealloced_not_returned_by_alloc,@function
        .size           $__internal_0_$__cuda_sm10x_tcgen05_guardrail_trap_col_being_dealloced_not_returned_by_alloc,($__internal_1_$__cuda_sm10x_tcgen05_guardrail_trap_phase_invalid_during_alloc - $__internal_0_$__cuda_sm10x_tcgen05_guardrail_trap_col_being_dealloced_not_returned_by_alloc)
$__internal_0_$__cuda_sm10x_tcgen05_guardrail_trap_col_being_dealloced_not_returned_by_alloc:
[----:B------:R-:W-:Y:S05]  /*a620*/  BPT.TRAP 0x1 ;  /* 0x000000040000795c */ /* 0x000fea0000300000 */
[----:B------:R-:W-:-:S04]  /*a630*/  HFMA2 R3, -RZ, RZ, 0, 0 ;  /* 0x00000000ff037431 */ /* 0x000fc800000001ff */
[----:B------:R-:W-:Y:S05]  /*a640*/  RET.REL.NODEC R2 `(_ZN7cutlass13device_kernelINS_4gemm6kernel13GemmUniversalIN4cute5tupleIJiiiiEEENS1_10collective13CollectiveMmaINS1_35MainloopSm100TmaUmmaWarpSpecializedILi42ELi2ELi4ENS5_IJNS4_1CILi1EEESB_SB_EEEEENS5_IJNSA_ILi64EEENSA_ILi96EEENSA_ILi16EEEEEENS_6half_tENS5_IJlSB_lEEESI_SJ_NS4_8TiledMMAINS4_8MMA_AtomIJNS4_20SM100_MMA_F16BF16_SSISI_SI_fLi64ELi96ELNS4_4UMMA5MajorE0ELSO_0ELNSN_7ScaleInE0ELSP_0EEEEEENS4_6LayoutISC_NS5_IJNSA_ILi0EEEST_ST_EEEEENS5_IJNS4_10UnderscoreESW_SW_EEEEENS4_13SM90_TMA_LOADENS4_14ComposedLayoutINS4_7SwizzleILi1ELi4ELi3EEENS4_18smem_ptr_flag_bitsILi16EEENSS_INS5_IJNSA_ILi8EEESG_EEENS5_IJSG_SB_EEEEEEEvNS4_8identityESZ_S19_vS1A_EENS_8epilogue10collective18CollectiveEpilogueINS1C_23Sm100TmaWarpSpecializedILi3ELi2ELi16ELb1ELb0EEEJSH_NS5_IJNSS_ISE_SB_EENSS_INSA_ILi32EEESB_EEEEESI_SJ_SI_SJ_NS1C_6fusion15FusionCallbacksIS1G_NS1L_17LinearCombinationISI_fSI_fLNS_15FloatRoundStyleE2EEESH_S1K_JEEENS4_5SM1004TMEM4LOAD26SM100_TMEM_LOAD_16dp256b4xESZ_NS10_INS11_ILi2ELi4ELi3EEES14_NSS_INS5_IJS15_S1I_EEENS5_IJS1I_SB_EEEEEEENS4_17SM75_U32x4_LDSM_NENS4_14SM90_TMA_STOREES1Z_NS4_17SM90_U32x4_STSM_NENS4_39AutoVectorizingCopyWithAssumedAlignmentILi128EEEEEEvvEEEEvNT_6ParamsE) ;  /* 0xffffff58026c7950 */ /* 0x000fea0003c3ffff */
        .weak           $__internal_1_$__cuda_sm10x_tcgen05_guardrail_trap_phase_invalid_during_alloc
        .type           $__internal_1_$__cuda_sm10x_tcgen05_guardrail_trap_phase_invalid_during_alloc,@function
        .size           $__internal_1_$__cuda_sm10x_tcgen05_guardrail_trap_phase_invalid_during_alloc,($__internal_2_$__cuda_sm10x_tcgen05_guardrail_trap_unallocated_columns_being_dealloced - $__internal_1_$__cuda_sm10x_tcgen05_guardrail_trap_phase_invalid_during_alloc)
$__internal_1_$__cuda_sm10x_tcgen05_guardrail_trap_phase_invalid_during_alloc:
[----:B------:R-:W-:Y:S05]  /*a650*/  BPT.TRAP 0x1 ;  /* 0x000000040000795c */ /* 0x000fea0000300000 */
[----:B------:R-:W-:-:S04]  /*a660*/  MOV R3, 0x0 ;  /* 0x0000000000037802 */ /* 0x000fc80000000f00 */
[----:B------:R-:W-:Y:S05]  /*a670*/  RET.REL.NODEC R2 `(_ZN7cutlass13device_kernelINS_4gemm6kernel13GemmUniversalIN4cute5tupleIJiiiiEEENS1_10collective13CollectiveMmaINS1_35MainloopSm100TmaUmmaWarpSpecializedILi42ELi2ELi4ENS5_IJNS4_1CILi1EEESB_SB_EEEEENS5_IJNSA_ILi64EEENSA_ILi96EEENSA_ILi16EEEEEENS_6half_tENS5_IJlSB_lEEESI_SJ_NS4_8TiledMMAINS4_8MMA_AtomIJNS4_20SM100_MMA_F16BF16_SSISI_SI_fLi64ELi96ELNS4_4UMMA5MajorE0ELSO_0ELNSN_7ScaleInE0ELSP_0EEEEEENS4_6LayoutISC_NS5_IJNSA_ILi0EEEST_ST_EEEEENS5_IJNS4_10UnderscoreESW_SW_EEEEENS4_13SM90_TMA_LOADENS4_14ComposedLayoutINS4_7SwizzleILi1ELi4ELi3EEENS4_18smem_ptr_flag_bitsILi16EEENSS_INS5_IJNSA_ILi8EEESG_EEENS5_IJSG_SB_EEEEEEEvNS4_8identityESZ_S19_vS1A_EENS_8epilogue10collective18CollectiveEpilogueINS1C_23Sm100TmaWarpSpecializedILi3ELi2ELi16ELb1ELb0EEEJSH_NS5_IJNSS_ISE_SB_EENSS_INSA_ILi32EEESB_EEEEESI_SJ_SI_SJ_NS1C_6fusion15FusionCallbacksIS1G_NS1L_17LinearCombinationISI_fSI_fLNS_15FloatRoundStyleE2EEESH_S1K_JEEENS4_5SM1004TMEM4LOAD26SM100_TMEM_LOAD_16dp256b4xESZ_NS10_INS11_ILi2ELi4ELi3EEES14_NSS_INS5_IJS15_S1I_EEENS5_IJS1I_SB_EEEEEEENS4_17SM75_U32x4_LDSM_NENS4_14SM90_TMA_STOREES1Z_NS4_17SM90_U32x4_STSM_NENS4_39AutoVectorizingCopyWithAssumedAlignmentILi128EEEEEEvvEEEEvNT_6ParamsE) ;  /* 0xffffff5802607950 */ /* 0x000fea0003c3ffff */
        .weak           $__internal_2_$__cuda_sm10x_tcgen05_guardrail_trap_unallocated_columns_being_dealloced
        .type           $__internal_2_$__cuda_sm10x_tcgen05_guardrail_trap_unallocated_columns_being_dealloced,@function
        .size           $__internal_2_$__cuda_sm10x_tcgen05_guardrail_trap_unallocated_columns_being_dealloced,(.L_x_278 - $__internal_2_$__cuda_sm10x_tcgen05_guardrail_trap_unallocated_columns_being_dealloced)
$__internal_2_$__cuda_sm10x_tcgen05_guardrail_trap_unallocated_columns_being_dealloced:
[----:B------:R-:W-:Y:S05]  /*a680*/  BPT.TRAP 0x1 ;  /* 0x000000040000795c */ /* 0x000fea0000300000 */
[----:B------:R-:W-:-:S04]  /*a690*/  HFMA2 R3, -RZ, RZ, 0, 0 ;  /* 0x00000000ff037431 */ /* 0x000fc800000001ff */
[----:B------:R-:W-:Y:S05]  /*a6a0*/  RET.REL.NODEC R2 `(_ZN7cutlass13device_kernelINS_4gemm6kernel13GemmUniversalIN4cute5tupleIJiiiiEEENS1_10collective13CollectiveMmaINS1_35MainloopSm100TmaUmmaWarpSpecializedILi42ELi2ELi4ENS5_IJNS4_1CILi1EEESB_SB_EEEEENS5_IJNSA_ILi64EEENSA_ILi96EEENSA_ILi16EEEEEENS_6half_tENS5_IJlSB_lEEESI_SJ_NS4_8TiledMMAINS4_8MMA_AtomIJNS4_20SM100_MMA_F16BF16_SSISI_SI_fLi64ELi96ELNS4_4UMMA5MajorE0ELSO_0ELNSN_7ScaleInE0ELSP_0EEEEEENS4_6LayoutISC_NS5_IJNSA_ILi0EEEST_ST_EEEEENS5_IJNS4_10UnderscoreESW_SW_EEEEENS4_13SM90_TMA_LOADENS4_14ComposedLayoutINS4_7SwizzleILi1ELi4ELi3EEENS4_18smem_ptr_flag_bitsILi16EEENSS_INS5_IJNSA_ILi8EEESG_EEENS5_IJSG_SB_EEEEEEEvNS4_8identityESZ_S19_vS1A_EENS_8epilogue10collective18CollectiveEpilogueINS1C_23Sm100TmaWarpSpecializedILi3ELi2ELi16ELb1ELb0EEEJSH_NS5_IJNSS_ISE_SB_EENSS_INSA_ILi32EEESB_EEEEESI_SJ_SI_SJ_NS1C_6fusion15FusionCallbacksIS1G_NS1L_17LinearCombinationISI_fSI_fLNS_15FloatRoundStyleE2EEESH_S1K_JEEENS4_5SM1004TMEM4LOAD26SM100_TMEM_LOAD_16dp256b4xESZ_NS10_INS11_ILi2ELi4ELi3EEES14_NSS_INS5_IJS15_S1I_EEENS5_IJS1I_SB_EEEEEEENS4_17SM75_U32x4_LDSM_NENS4_14SM90_TMA_STOREES1Z_NS4_17SM90_U32x4_STSM_NENS4_39AutoVectorizingCopyWithAssumedAlignmentILi128EEEEEEvvEEEEvNT_6ParamsE) ;  /* 0xffffff5802547950 */ /* 0x000fea0003c3ffff */
.L_x_277:
[----:B------:R-:W-:-:S00]  /*a6b0*/  BRA `(.L_x_277) ;  /* 0xfffffffc00fc7947 */ /* 0x000fc0000383ffff */
[----:B------:R-:W-:-:S00]  /*a6c0*/  NOP ;  /* 0x0000000000007918 */ /* 0x000fc00000000000 */
        /* <DEDUP_REMOVED lines=11> */
.L_x_278:


//--------------------- .nv.global.init           --------------------------
	.section	.nv.global.init,"aw",@progbits
.nv.global.init:
	.type		$str$27,@object
	.size		$str$27,($str$28 - $str$27)
$str$27:
        /*0000*/ 	.byte	0x28, 0x61, 0x64, 0x64, 0x72, 0x65, 0x73, 0x73, 0x20, 0x26, 0x20, 0x6d, 0x61, 0x73, 0x6b, 0x29
        /*0010*/ 	.byte	0x20, 0x3d, 0x3d, 0x20, 0x30, 0x00
	.type		$str$28,@object
	.size		$str$28,($str$26 - $str$28)
$str$28:
        /*0016*/ 	.byte	0x2f, 0x74, 0x6d, 0x70, 0x2f, 0x63, 0x75, 0x74, 0x6c, 0x61, 0x73, 0x73, 0x5f, 0x73, 0x77, 0x65
        /*0026*/ 	.byte	0x65, 0x70, 0x5f, 0x73, 0x72, 0x63, 0x2f, 0x69, 0x6e, 0x63, 0x6c, 0x75, 0x64, 0x65, 0x2f, 0x63
        /*0036*/ 	.byte	0x75, 0x74, 0x65, 0x2f, 0x70, 0x6f, 0x69, 0x6e, 0x74, 0x65, 0x72, 0x5f, 0x66, 0x6c, 0x61, 0x67
        /*0046*/ 	.byte	0x67, 0x65, 0x64, 0x2e, 0x68, 0x70, 0x70, 0x00
	.type		$str$26,@object
	.size		$str$26,($str$25 - $str$26)
$str$26:
        /*004e*/ 	.byte	0x2f, 0x74, 0x6d, 0x70, 0x2f, 0x63, 0x75, 0x74, 0x6c, 0x61, 0x73, 0x73, 0x5f, 0x73, 0x77, 0x65
        /*005e*/ 	.byte	0x65, 0x70, 0x5f, 0x73, 0x72, 0x63, 0x2f, 0x69, 0x6e, 0x63, 0x6c, 0x75, 0x64, 0x65, 0x2f, 0x63
        /*006e*/ 	.byte	0x75, 0x74, 0x65, 0x2f, 0x61, 0x74, 0x6f, 0x6d, 0x2f, 0x63, 0x6f, 0x70, 0x79, 0x5f, 0x74, 0x72
        /*007e*/ 	.byte	0x61, 0x69, 0x74, 0x73, 0x5f, 0x73, 0x6d, 0x31, 0x30, 0x30, 0x2e, 0x68, 0x70, 0x70, 0x00
	.type		$str$25,@object
	.size		$str$25,(__unnamed_1 - $str$25)
$str$25:
        /*008d*/ 	.byte	0x28, 0x28, 0x75, 0x69, 0x6e, 0x74, 0x33, 0x32, 0x5f, 0x74, 0x28, 0x74, 0x68, 0x72, 0x65, 0x61
        /*009d*/ 	.byte	0x64, 0x49, 0x64, 0x78, 0x2e, 0x78, 0x29, 0x20, 0x2f, 0x20, 0x33, 0x32, 0x29, 0x20, 0x25, 0x20
        /*00ad*/ 	.byte	0x34, 0x29, 0x20, 0x3d, 0x3d, 0x20, 0x28, 0x28, 0x28, 0x74, 0x6d, 0x65, 0x6d, 0x5f, 0x61, 0x64
        /*00bd*/ 	.byte	0x64, 0x72, 0x20, 0x3e, 0x3e, 0x20, 0x31, 0x36, 0x29, 0x20, 0x2f, 0x20, 0x33, 0x32, 0x29, 0x20
        /*00cd*/ 	.byte	0x25, 0x20, 0x34, 0x29, 0x00
	.type		__unnamed_1,@object
	.size		__unnamed_1,(__unnamed_2 - __unnamed_1)
__unnamed_1:
        /*00d2*/ 	.byte	0x61, 0x75, 0x74, 0x6f, 0x20, 0x63, 0x75, 0x74, 0x65, 0x3a, 0x3a, 0x61, 0x73, 0x5f, 0x70, 0x6f
        /* <DEDUP_REMOVED lines=24> */
        /*0262*/ 	.byte	0x3e, 0x3e, 0x3e, 0x5d, 0x00
	.type		__unnamed_2,@object
	.size		__unnamed_2,(.L_2 - __unnamed_2)
__unnamed_2:
        /* <DEDUP_REMOVED lines=46> */
.L_2:


//--------------------- .nv.shared._ZN7cutlass13device_kernelINS_4gemm6kernel13GemmUniversalIN4cute5tupleIJiiiiEEENS1_10collective13CollectiveMmaINS1_35MainloopSm100TmaUmmaWarpSpecializedILi42ELi2ELi4ENS5_IJNS4_1CILi1EEESB_SB_EEEEENS5_IJNSA_ILi64EEENSA_ILi96EEENSA_ILi16EEEEEENS_6half_tENS5_IJlSB_lEEESI_SJ_NS4_8TiledMMAINS4_8MMA_AtomIJNS4_20SM100_MMA_F16BF16_SSISI_SI_fLi64ELi96ELNS4_4UMMA5MajorE0ELSO_0ELNSN_7ScaleInE0ELSP_0EEEEEENS4_6LayoutISC_NS5_IJNSA_ILi0EEEST_ST_EEEEENS5_IJNS4_10UnderscoreESW_SW_EEEEENS4_13SM90_TMA_LOADENS4_14ComposedLayoutINS4_7SwizzleILi1ELi4ELi3EEENS4_18smem_ptr_flag_bitsILi16EEENSS_INS5_IJNSA_ILi8EEESG_EEENS5_IJSG_SB_EEEEEEEvNS4_8identityESZ_S19_vS1A_EENS_8epilogue10collective18CollectiveEpilogueINS1C_23Sm100TmaWarpSpecializedILi3ELi2ELi16ELb1ELb0EEEJSH_NS5_IJNSS_ISE_SB_EENSS_INSA_ILi32EEESB_EEEEESI_SJ_SI_SJ_NS1C_6fusion15FusionCallbacksIS1G_NS1L_17LinearCombinationISI_fSI_fLNS_15FloatRoundStyleE2EEESH_S1K_JEEENS4_5SM1004TMEM4LOAD26SM100_TMEM_LOAD_16dp256b4xESZ_NS10_INS11_ILi2ELi4ELi3EEES14_NSS_INS5_IJS15_S1I_EEENS5_IJS1I_SB_EEEEEEENS4_17SM75_U32x4_LDSM_NENS4_14SM90_TMA_STOREES1Z_NS4_17SM90_U32x4_STSM_NENS4_39AutoVectorizingCopyWithAssumedAlignmentILi128EEEEEEvvEEEEvNT_6ParamsE --------------------------
	.section	.nv.shared._ZN7cutlass13device_kernelINS_4gemm6kernel13GemmUniversalIN4cute5tupleIJiiiiEEENS1_10collective13CollectiveMmaINS1_35MainloopSm100TmaUmmaWarpSpecializedILi42ELi2ELi4ENS5_IJNS4_1CILi1EEESB_SB_EEEEENS5_IJNSA_ILi64EEENSA_ILi96EEENSA_ILi16EEEEEENS_6half_tENS5_IJlSB_lEEESI_SJ_NS4_8TiledMMAINS4_8MMA_AtomIJNS4_20SM100_MMA_F16BF16_SSISI_SI_fLi64ELi96ELNS4_4UMMA5MajorE0ELSO_0ELNSN_7ScaleInE0ELSP_0EEEEEENS4_6LayoutISC_NS5_IJNSA_ILi0EEEST_ST_EEEEENS5_IJNS4_10UnderscoreESW_SW_EEEEENS4_13SM90_TMA_LOADENS4_14ComposedLayoutINS4_7SwizzleILi1ELi4ELi3EEENS4_18smem_ptr_flag_bitsILi16EEENSS_INS5_IJNSA_ILi8EEESG_EEENS5_IJSG_SB_EEEEEEEvNS4_8identityESZ_S19_vS1A_EENS_8epilogue10collective18CollectiveEpilogueINS1C_23Sm100TmaWarpSpecializedILi3ELi2ELi16ELb1ELb0EEEJSH_NS5_IJNSS_ISE_SB_EENSS_INSA_ILi32EEESB_EEEEESI_SJ_SI_SJ_NS1C_6fusion15FusionCallbacksIS1G_NS1L_17LinearCombinationISI_fSI_fLNS_15FloatRoundStyleE2EEESH_S1K_JEEENS4_5SM1004TMEM4LOAD26SM100_TMEM_LOAD_16dp256b4xESZ_NS10_INS11_ILi2ELi4ELi3EEES14_NSS_INS5_IJS15_S1I_EEENS5_IJS1I_SB_EEEEEEENS4_17SM75_U32x4_LDSM_NENS4_14SM90_TMA_STOREES1Z_NS4_17SM90_U32x4_STSM_NENS4_39AutoVectorizingCopyWithAssumedAlignmentILi128EEEEEEvvEEEEvNT_6ParamsE,"aw",@nobits
	.sectionflags	@""
	.align	16
	.zero		1024


//--------------------- .nv.shared.reserved.0     --------------------------
	.section	.nv.shared.reserved.0,"aw",@nobits
	.weak		__nv_reservedSMEM_offset_0_alias
	.size		__nv_reservedSMEM_offset_0_alias, 0, 64
	.other		__nv_reservedSMEM_offset_0_alias,@"STO_CUDA_RESERVED_SHARED STV_DEFAULT"
__nv_reservedSMEM_offset_0_alias:
	.zero		0
.nv.shared.reserved.0:
	.zero		64
	.weak		__nv_reservedSMEM_tcgen05_partition
	.type		__nv_reservedSMEM_tcgen05_partition,@object
	.size		__nv_reservedSMEM_tcgen05_partition,(.L_0 - __nv_reservedSMEM_tcgen05_partition)
__nv_reservedSMEM_tcgen05_partition:
	.zero		32
.L_0:


//--------------------- .nv.global                --------------------------
	.section	.nv.global,"aw",@nobits
.nv.global:
	.type		_ZN40_INTERNAL_22543b46_4_k_cu_6fd52272_128194cute1_E,@object
	.size		_ZN40_INTERNAL_22543b46_4_k_cu_6fd52272_128194cute1_E,(_ZN40_INTERNAL_22543b46_4_k_cu_6fd52272_128194cuda3std3__45__cpo6cbeginE - _ZN40_INTERNAL_22543b46_4_k_cu_6fd52272_128194cute1_E)
_ZN40_INTERNAL_22543b46_4_k_cu_6fd52272_128194cute1_E:
	.zero		1
	.type		_ZN40_INTERNAL_22543b46_4_k_cu_6fd52272_128194cuda3std3__45__cpo6cbeginE,@object
	.size		_ZN40_INTERNAL_22543b46_4_k_cu_6fd52272_128194cuda3std3__45__cpo6cbeginE,(_ZN40_INTERNAL_22543b46_4_k_cu_6fd52272_128194cuda3std3__48in_placeE - _ZN40_INTERNAL_22543b46_4_k_cu_6fd52272_128194cuda3std3__45__cpo6cbeginE)
_ZN40_INTERNAL_22543b46_4_k_cu_6fd52272_128194cuda3std3__45__cpo6cbeginE:
	.zero		1
	.type		_ZN40_INTERNAL_22543b46_4_k_cu_6fd52272_128194cuda3std3__48in_placeE,@object
	.size		_ZN40_INTERNAL_22543b46_4_k_cu_6fd52272_128194cuda3std3__48in_placeE,(_ZN40_INTERNAL_22543b46_4_k_cu_6fd52272_128194cuda3std6ranges3__45__cpo9iter_moveE - _ZN40_INTERNAL_22543b46_4_k_cu_6fd52272_128194cuda3std3__48in_placeE)
_ZN40_INTERNAL_22543b46_4_k_cu_6fd52272_128194cuda3std3__48in_placeE:
	.zero		1
	.type		_ZN40_INTERNAL_22543b46_4_k_cu_6fd52272_128194cuda3std6ranges3__45__cpo9iter_moveE,@object
	.size		_ZN40_INTERNAL_22543b46_4_k_cu_6fd52272_128194cuda3std6ranges3__45__cpo9iter_moveE,(_ZN40_INTERNAL_22543b46_4_k_cu_6fd52272_128194cuda3std3__45__cpo5beginE - _ZN40_INTERNAL_22543b46_4_k_cu_6fd52272_128194cuda3std6ranges3__45__cpo9iter_moveE)
_ZN40_INTERNAL_22543b46_4_k_cu_6fd52272_128194cuda3std6ranges3__45__cpo9iter_moveE:
	.zero		1
	.type		_ZN40_INTERNAL_22543b46_4_k_cu_6fd52272_128194cuda3std3__45__cpo5beginE,@object
	.size		_ZN40_INTERNAL_22543b46_4_k_cu_6fd52272_128194cuda3std3__45__cpo5beginE,(_ZN40_INTERNAL_22543b46_4_k_cu_6fd52272_128194cuda3std3__442_GLOBAL__N__22543b46_4_k_cu_6fd52272_128196ignoreE - _ZN40_INTERNAL_22543b46_4_k_cu_6fd52272_128194cuda3std3__45__cpo5beginE)
_ZN40_INTERNAL_22543b46_4_k_cu_6fd52272_128194cuda3std3__45__cpo5beginE:
	.zero		1
	.type		_ZN40_INTERNAL_22543b46_4_k_cu_6fd52272_128194cuda3std3__442_GLOBAL__N__22543b46_4_k_cu_6fd52272_128196ignoreE,@object
	.size		_ZN40_INTERNAL_22543b46_4_k_cu_6fd52272_128194cuda3std3__442_GLOBAL__N__22543b46_4_k_cu_6fd52272_128196ignoreE,(_ZN40_INTERNAL_22543b46_4_k_cu_6fd52272_128194cute7productE - _ZN40_INTERNAL_22543b46_4_k_cu_6fd52272_128194cuda3std3__442_GLOBAL__N__22543b46_4_k_cu_6fd52272_128196ignoreE)
_ZN40_INTERNAL_22543b46_4_k_cu_6fd52272_128194cuda3std3__442_GLOBAL__N__22543b46_4_k_cu_6fd52272_128196ignoreE:
	.zero		1
	.type		_ZN40_INTERNAL_22543b46_4_k_cu_6fd52272_128194cute7productE,@object
	.size		_ZN40_INTERNAL_22543b46_4_k_cu_6fd52272_128194cute7productE,(_ZN40_INTERNAL_22543b46_4_k_cu_6fd52272_128194cuda3std3__45__cpo3endE - _ZN40_INTERNAL_22543b46_4_k_cu_6fd52272_128194cute7productE)
_ZN40_INTERNAL_22543b46_4_k_cu_6fd52272_128194cute7productE:
	.zero		1
	.type		_ZN40_INTERNAL_22543b46_4_k_cu_6fd52272_128194cuda3std3__45__cpo3endE,@object
	.size		_ZN40_INTERNAL_22543b46_4_k_cu_6fd52272_128194cuda3std3__45__cpo3endE,(_ZN40_INTERNAL_22543b46_4_k_cu_6fd52272_128194cuda3std3__419piecewise_constructE - _ZN40_INTERNAL_22543b46_4_k_cu_6fd52272_128194cuda3std3__45__cpo3endE)
_ZN40_INTERNAL_22543b46_4_k_cu_6fd52272_128194cuda3std3__45__cpo3endE:
	.zero		1
	.type		_ZN40_INTERNAL_22543b46_4_k_cu_6fd52272_128194cuda3std3__419piecewise_constructE,@object
	.size		_ZN40_INTERNAL_22543b46_4_k_cu_6fd52272_128194cuda3std3__419piecewise_constructE,(_ZN40_INTERNAL_22543b46_4_k_cu_6fd52272_128194cuda3std3__45__cpo4cendE - _ZN40_INTERNAL_22543b46_4_k_cu_6fd52272_128194cuda3std3__419piecewise_constructE)
_ZN40_INTERNAL_22543b46_4_k_cu_6fd52272_128194cuda3std3__419piecewise_constructE:
	.zero		1
	.type		_ZN40_INTERNAL_22543b46_4_k_cu_6fd52272_128194cuda3std3__45__cpo4cendE,@object
	.size		_ZN40_INTERNAL_22543b46_4_k_cu_6fd52272_128194cuda3std3__45__cpo4cendE,(_ZN40_INTERNAL_22543b46_4_k_cu_6fd52272_128194cuda3std6ranges3__45__cpo4swapE - _ZN40_INTERNAL_22543b46_4_k_cu_6fd52272_128194cuda3std3__45__cpo4cendE)
_ZN40_INTERNAL_22543b46_4_k_cu_6fd52272_128194cuda3std3__45__cpo4cendE:
	.zero		1
	.type		_ZN40_INTERNAL_22543b46_4_k_cu_6fd52272_128194cuda3std6ranges3__45__cpo4swapE,@object
	.size		_ZN40_INTERNAL_22543b46_4_k_cu_6fd52272_128194cuda3std6ranges3__45__cpo4swapE,(.L_10 - _ZN40_INTERNAL_22543b46_4_k_cu_6fd52272_128194cuda3std6ranges3__45__cpo4swapE)
_ZN40_INTERNAL_22543b46_4_k_cu_6fd52272_128194cuda3std6ranges3__45__cpo4swapE:
	.zero		1
.L_10:


//--------------------- .nv.constant0._ZN7cutlass13device_kernelINS_4gemm6kernel13GemmUniversalIN4cute5tupleIJiiiiEEENS1_10collective13CollectiveMmaINS1_35MainloopSm100TmaUmmaWarpSpecializedILi42ELi2ELi4ENS5_IJNS4_1CILi1EEESB_SB_EEEEENS5_IJNSA_ILi64EEENSA_ILi96EEENSA_ILi16EEEEEENS_6half_tENS5_IJlSB_lEEESI_SJ_NS4_8TiledMMAINS4_8MMA_AtomIJNS4_20SM100_MMA_F16BF16_SSISI_SI_fLi64ELi96ELNS4_4UMMA5MajorE0ELSO_0ELNSN_7ScaleInE0ELSP_0EEEEEENS4_6LayoutISC_NS5_IJNSA_ILi0EEEST_ST_EEEEENS5_IJNS4_10UnderscoreESW_SW_EEEEENS4_13SM90_TMA_LOADENS4_14ComposedLayoutINS4_7SwizzleILi1ELi4ELi3EEENS4_18smem_ptr_flag_bitsILi16EEENSS_INS5_IJNSA_ILi8EEESG_EEENS5_IJSG_SB_EEEEEEEvNS4_8identityESZ_S19_vS1A_EENS_8epilogue10collective18CollectiveEpilogueINS1C_23Sm100TmaWarpSpecializedILi3ELi2ELi16ELb1ELb0EEEJSH_NS5_IJNSS_ISE_SB_EENSS_INSA_ILi32EEESB_EEEEESI_SJ_SI_SJ_NS1C_6fusion15FusionCallbacksIS1G_NS1L_17LinearCombinationISI_fSI_fLNS_15FloatRoundStyleE2EEESH_S1K_JEEENS4_5SM1004TMEM4LOAD26SM100_TMEM_LOAD_16dp256b4xESZ_NS10_INS11_ILi2ELi4ELi3EEES14_NSS_INS5_IJS15_S1I_EEENS5_IJS1I_SB_EEEEEEENS4_17SM75_U32x4_LDSM_NENS4_14SM90_TMA_STOREES1Z_NS4_17SM90_U32x4_STSM_NENS4_39AutoVectorizingCopyWithAssumedAlignmentILi128EEEEEEvvEEEEvNT_6ParamsE --------------------------
	.section	.nv.constant0._ZN7cutlass13device_kernelINS_4gemm6kernel13GemmUniversalIN4cute5tupleIJiiiiEEENS1_10collective13CollectiveMmaINS1_35MainloopSm100TmaUmmaWarpSpecializedILi42ELi2ELi4ENS5_IJNS4_1CILi1EEESB_SB_EEEEENS5_IJNSA_ILi64EEENSA_ILi96EEENSA_ILi16EEEEEENS_6half_tENS5_IJlSB_lEEESI_SJ_NS4_8TiledMMAINS4_8MMA_AtomIJNS4_20SM100_MMA_F16BF16_SSISI_SI_fLi64ELi96ELNS4_4UMMA5MajorE0ELSO_0ELNSN_7ScaleInE0ELSP_0EEEEEENS4_6LayoutISC_NS5_IJNSA_ILi0EEEST_ST_EEEEENS5_IJNS4_10UnderscoreESW_SW_EEEEENS4_13SM90_TMA_LOADENS4_14ComposedLayoutINS4_7SwizzleILi1ELi4ELi3EEENS4_18smem_ptr_flag_bitsILi16EEENSS_INS5_IJNSA_ILi8EEESG_EEENS5_IJSG_SB_EEEEEEEvNS4_8identityESZ_S19_vS1A_EENS_8epilogue10collective18CollectiveEpilogueINS1C_23Sm100TmaWarpSpecializedILi3ELi2ELi16ELb1ELb0EEEJSH_NS5_IJNSS_ISE_SB_EENSS_INSA_ILi32EEESB_EEEEESI_SJ_SI_SJ_NS1C_6fusion15FusionCallbacksIS1G_NS1L_17LinearCombinationISI_fSI_fLNS_15FloatRoundStyleE2EEESH_S1K_JEEENS4_5SM1004TMEM4LOAD26SM100_TMEM_LOAD_16dp256b4xESZ_NS10_INS11_ILi2ELi4ELi3EEES14_NSS_INS5_IJS15_S1I_EEENS5_IJS1I_SB_EEEEEEENS4_17SM75_U32x4_LDSM_NENS4_14SM90_TMA_STOREES1Z_NS4_17SM90_U32x4_STSM_NENS4_39AutoVectorizingCopyWithAssumedAlignmentILi128EEEEEEvvEEEEvNT_6ParamsE,"a",@progbits
	.sectionflags	@""
	.align	4
.nv.constant0._ZN7cutlass13device_kernelINS_4gemm6kernel13GemmUniversalIN4cute5tupleIJiiiiEEENS1_10collective13CollectiveMmaINS1_35MainloopSm100TmaUmmaWarpSpecializedILi42ELi2ELi4ENS5_IJNS4_1CILi1EEESB_SB_EEEEENS5_IJNSA_ILi64EEENSA_ILi96EEENSA_ILi16EEEEEENS_6half_tENS5_IJlSB_lEEESI_SJ_NS4_8TiledMMAINS4_8MMA_AtomIJNS4_20SM100_MMA_F16BF16_SSISI_SI_fLi64ELi96ELNS4_4UMMA5MajorE0ELSO_0ELNSN_7ScaleInE0ELSP_0EEEEEENS4_6LayoutISC_NS5_IJNSA_ILi0EEEST_ST_EEEEENS5_IJNS4_10UnderscoreESW_SW_EEEEENS4_13SM90_TMA_LOADENS4_14ComposedLayoutINS4_7SwizzleILi1ELi4ELi3EEENS4_18smem_ptr_flag_bitsILi16EEENSS_INS5_IJNSA_ILi8EEESG_EEENS5_IJSG_SB_EEEEEEEvNS4_8identityESZ_S19_vS1A_EENS_8epilogue10collective18CollectiveEpilogueINS1C_23Sm100TmaWarpSpecializedILi3ELi2ELi16ELb1ELb0EEEJSH_NS5_IJNSS_ISE_SB_EENSS_INSA_ILi32EEESB_EEEEESI_SJ_SI_SJ_NS1C_6fusion15FusionCallbacksIS1G_NS1L_17LinearCombinationISI_fSI_fLNS_15FloatRoundStyleE2EEESH_S1K_JEEENS4_5SM1004TMEM4LOAD26SM100_TMEM_LOAD_16dp256b4xESZ_NS10_INS11_ILi2ELi4ELi3EEES14_NSS_INS5_IJS15_S1I_EEENS5_IJS1I_SB_EEEEEEENS4_17SM75_U32x4_LDSM_NENS4_14SM90_TMA_STOREES1Z_NS4_17SM90_U32x4_STSM_NENS4_39AutoVectorizingCopyWithAssumedAlignmentILi128EEEEEEvvEEEEvNT_6ParamsE:
	.zero		2944


//--------------------- SYMBOLS --------------------------

	.type		.nv.reservedSmem.offset0,@object
	.size		.nv.reservedSmem.offset0,0x4
	.type		.nv.reservedSmem.cap,@object
	.size		.nv.reservedSmem.cap,0x4
	.type		__assertfail,@function
